	.target	sm_90a

	.elftype	@"ET_EXEC"


//--------------------- .note.nv.tkinfo           --------------------------
	.section	.note.nv.tkinfo,"",@"SHT_NOTE"
	.sectionflags	@"SHF_NOTE_NV_TKINFO"
	.tkinfo
        /*0018*/ 	.word	0x00000002
        /*0030*/ 	.string	""
        /*0030*/ 	.string	"ptxas"
        /*0030*/ 	.string	"Cuda compilation tools, release 13.0, V13.0.88"
        /*0030*/ 	.string	"Build cuda_13.0.r13.0/compiler.36424714_0"
        /*0030*/ 	.string	"-arch sm_90a -m 64 "



//--------------------- .note.nv.cuinfo           --------------------------
	.section	.note.nv.cuinfo,"",@"SHT_NOTE"
	.sectionflags	@"SHF_NOTE_NV_CUINFO"
        /*0018*/ 	.short	0x0002
        /*001a*/ 	.short	0x005a
        /*001c*/ 	.short	0x0082
	.zero		2


//--------------------- .nv.info                  --------------------------
	.section	.nv.info,"",@"SHT_CUDA_INFO"
	.align	4


	//----- nvinfo : EIATTR_REGCOUNT
	.align		4
        /*0000*/ 	.byte	0x04, 0x2f
        /*0002*/ 	.short	(.L_12 - .L_11)
	.align		4
.L_11:
        /*0004*/ 	.word	index@(_ZN7cutlass13device_kernelINS_4conv6kernel13ConvUniversalINS1_16ConvProblemShapeILNS1_8OperatorE0ELi2EEENS1_10collective14CollectiveConvINS1_46MainloopSm90TmaGmmaWarpSpecializedImplicitGemmILS5_0ELi28ELi2EN4cute5tupleIJNSA_1CILi1EEESD_SD_EEENS1_36KernelImplicitTmaWarpSpecializedSm90ELi1EEENSB_IJNSC_ILi128EEESH_NSB_IJNSC_ILi32EEEEEEEEENS_12float_e4m3_tESL_NSA_8TiledMMAINSA_8MMA_AtomIJNSA_4SM904GMMA31MMA_64x128x32_F32E4M3E4M3_SS_TNILNSP_7ScaleInE1ELSR_1EEEEEENSA_6LayoutISE_NSB_IJNSC_ILi0EEESV_SV_EEEEENSB_IJNSA_10UnderscoreESY_SY_EEEEENS7_6detail26Sm90ImplicitGemmTileTraitsINSA_20SM90_TMA_LOAD_IM2COLENSA_14ComposedLayoutINSA_7SwizzleILi1ELi4ELi3EEENSA_18smem_ptr_flag_bitsILi8EEENSU_INSB_IJNSB_IJNSC_ILi8EEENSC_ILi16EEEEEENSB_IJSI_SD_EEENSB_IJSD_NSC_ILi28EEEEEEEEENSB_IJNSB_IJSI_NSC_ILi256EEEEEENSB_IJSD_SV_EEENSB_IJSV_NSC_ILi4096EEEEEEEEEEEEEvEENS12_INSA_13SM90_TMA_LOADES1N_vEEEENS_8epilogue10collective6detail29Sm90TmaWarpSpecializedAdapterINS1T_15DefaultEpilogueISL_NSB_IJNSB_IJlllEEESD_SV_EEES1Y_NS1S_6thread17LinearCombinationISL_Li1EffLNS1Z_9ScaleType4KindE0ELNS_15FloatRoundStyleE2ESL_EENS_4gemm15EpilogueDefaultEEEEEvvEEEEvNT_6ParamsE)
        /*0008*/ 	.word	0x0000009a


	//----- nvinfo : EIATTR_FRAME_SIZE
	.align		4
.L_12:
        /*000c*/ 	.byte	0x04, 0x11
        /*000e*/ 	.short	(.L_14 - .L_13)
	.align		4
.L_13:
        /*0010*/ 	.word	index@(_ZN7cutlass13device_kernelINS_4conv6kernel13ConvUniversalINS1_16ConvProblemShapeILNS1_8OperatorE0ELi2EEENS1_10collective14CollectiveConvINS1_46MainloopSm90TmaGmmaWarpSpecializedImplicitGemmILS5_0ELi28ELi2EN4cute5tupleIJNSA_1CILi1EEESD_SD_EEENS1_36KernelImplicitTmaWarpSpecializedSm90ELi1EEENSB_IJNSC_ILi128EEESH_NSB_IJNSC_ILi32EEEEEEEEENS_12float_e4m3_tESL_NSA_8TiledMMAINSA_8MMA_AtomIJNSA_4SM904GMMA31MMA_64x128x32_F32E4M3E4M3_SS_TNILNSP_7ScaleInE1ELSR_1EEEEEENSA_6LayoutISE_NSB_IJNSC_ILi0EEESV_SV_EEEEENSB_IJNSA_10UnderscoreESY_SY_EEEEENS7_6detail26Sm90ImplicitGemmTileTraitsINSA_20SM90_TMA_LOAD_IM2COLENSA_14ComposedLayoutINSA_7SwizzleILi1ELi4ELi3EEENSA_18smem_ptr_flag_bitsILi8EEENSU_INSB_IJNSB_IJNSC_ILi8EEENSC_ILi16EEEEEENSB_IJSI_SD_EEENSB_IJSD_NSC_ILi28EEEEEEEEENSB_IJNSB_IJSI_NSC_ILi256EEEEEENSB_IJSD_SV_EEENSB_IJSV_NSC_ILi4096EEEEEEEEEEEEEvEENS12_INSA_13SM90_TMA_LOADES1N_vEEEENS_8epilogue10collective6detail29Sm90TmaWarpSpecializedAdapterINS1T_15DefaultEpilogueISL_NSB_IJNSB_IJlllEEESD_SV_EEES1Y_NS1S_6thread17LinearCombinationISL_Li1EffLNS1Z_9ScaleType4KindE0ELNS_15FloatRoundStyleE2ESL_EENS_4gemm15EpilogueDefaultEEEEEvvEEEEvNT_6ParamsE)
        /*0014*/ 	.word	0x00000000


	//----- nvinfo : EIATTR_MIN_STACK_SIZE
	.align		4
.L_14:
        /*0018*/ 	.byte	0x04, 0x12
        /*001a*/ 	.short	(.L_16 - .L_15)
	.align		4
.L_15:
        /*001c*/ 	.word	index@(_ZN7cutlass13device_kernelINS_4conv6kernel13ConvUniversalINS1_16ConvProblemShapeILNS1_8OperatorE0ELi2EEENS1_10collective14CollectiveConvINS1_46MainloopSm90TmaGmmaWarpSpecializedImplicitGemmILS5_0ELi28ELi2EN4cute5tupleIJNSA_1CILi1EEESD_SD_EEENS1_36KernelImplicitTmaWarpSpecializedSm90ELi1EEENSB_IJNSC_ILi128EEESH_NSB_IJNSC_ILi32EEEEEEEEENS_12float_e4m3_tESL_NSA_8TiledMMAINSA_8MMA_AtomIJNSA_4SM904GMMA31MMA_64x128x32_F32E4M3E4M3_SS_TNILNSP_7ScaleInE1ELSR_1EEEEEENSA_6LayoutISE_NSB_IJNSC_ILi0EEESV_SV_EEEEENSB_IJNSA_10UnderscoreESY_SY_EEEEENS7_6detail26Sm90ImplicitGemmTileTraitsINSA_20SM90_TMA_LOAD_IM2COLENSA_14ComposedLayoutINSA_7SwizzleILi1ELi4ELi3EEENSA_18smem_ptr_flag_bitsILi8EEENSU_INSB_IJNSB_IJNSC_ILi8EEENSC_ILi16EEEEEENSB_IJSI_SD_EEENSB_IJSD_NSC_ILi28EEEEEEEEENSB_IJNSB_IJSI_NSC_ILi256EEEEEENSB_IJSD_SV_EEENSB_IJSV_NSC_ILi4096EEEEEEEEEEEEEvEENS12_INSA_13SM90_TMA_LOADES1N_vEEEENS_8epilogue10collective6detail29Sm90TmaWarpSpecializedAdapterINS1T_15DefaultEpilogueISL_NSB_IJNSB_IJlllEEESD_SV_EEES1Y_NS1S_6thread17LinearCombinationISL_Li1EffLNS1Z_9ScaleType4KindE0ELNS_15FloatRoundStyleE2ESL_EENS_4gemm15EpilogueDefaultEEEEEvvEEEEvNT_6ParamsE)
        /*0020*/ 	.word	0x00000000
.L_16:


//--------------------- .nv.compat                --------------------------
	.section	.nv.compat,"",@"SHT_CUDA_COMPAT_INFO"
	.align	4
        /*0000*/ 	.byte	0x02, 0x09, 0x01, 0x00, 0x02, 0x02, 0x04, 0x00, 0x02, 0x05, 0x05, 0x00, 0x03, 0x07, 0x01, 0x01
        /*0010*/ 	.byte	0x02, 0x03, 0x01, 0x00, 0x02, 0x06, 0x01, 0x00, 0x04, 0x0b, 0x08, 0x00, 0x00, 0x00, 0x00, 0x00
        /*0020*/ 	.byte	0x00, 0x00, 0x00, 0x00


//--------------------- .nv.info._ZN7cutlass13device_kernelINS_4conv6kernel13ConvUniversalINS1_16ConvProblemShapeILNS1_8OperatorE0ELi2EEENS1_10collective14CollectiveConvINS1_46MainloopSm90TmaGmmaWarpSpecializedImplicitGemmILS5_0ELi28ELi2EN4cute5tupleIJNSA_1CILi1EEESD_SD_EEENS1_36KernelImplicitTmaWarpSpecializedSm90ELi1EEENSB_IJNSC_ILi128EEESH_NSB_IJNSC_ILi32EEEEEEEEENS_12float_e4m3_tESL_NSA_8TiledMMAINSA_8MMA_AtomIJNSA_4SM904GMMA31MMA_64x128x32_F32E4M3E4M3_SS_TNILNSP_7ScaleInE1ELSR_1EEEEEENSA_6LayoutISE_NSB_IJNSC_ILi0EEESV_SV_EEEEENSB_IJNSA_10UnderscoreESY_SY_EEEEENS7_6detail26Sm90ImplicitGemmTileTraitsINSA_20SM90_TMA_LOAD_IM2COLENSA_14ComposedLayoutINSA_7SwizzleILi1ELi4ELi3EEENSA_18smem_ptr_flag_bitsILi8EEENSU_INSB_IJNSB_IJNSC_ILi8EEENSC_ILi16EEEEEENSB_IJSI_SD_EEENSB_IJSD_NSC_ILi28EEEEEEEEENSB_IJNSB_IJSI_NSC_ILi256EEEEEENSB_IJSD_SV_EEENSB_IJSV_NSC_ILi4096EEEEEEEEEEEEEvEENS12_INSA_13SM90_TMA_LOADES1N_vEEEENS_8epilogue10collective6detail29Sm90TmaWarpSpecializedAdapterINS1T_15DefaultEpilogueISL_NSB_IJNSB_IJlllEEESD_SV_EEES1Y_NS1S_6thread17LinearCombinationISL_Li1EffLNS1Z_9ScaleType4KindE0ELNS_15FloatRoundStyleE2ESL_EENS_4gemm15EpilogueDefaultEEEEEvvEEEEvNT_6ParamsE --------------------------
	.section	.nv.info._ZN7cutlass13device_kernelINS_4conv6kernel13ConvUniversalINS1_16ConvProblemShapeILNS1_8OperatorE0ELi2EEENS1_10collective14CollectiveConvINS1_46MainloopSm90TmaGmmaWarpSpecializedImplicitGemmILS5_0ELi28ELi2EN4cute5tupleIJNSA_1CILi1EEESD_SD_EEENS1_36KernelImplicitTmaWarpSpecializedSm90ELi1EEENSB_IJNSC_ILi128EEESH_NSB_IJNSC_ILi32EEEEEEEEENS_12float_e4m3_tESL_NSA_8TiledMMAINSA_8MMA_AtomIJNSA_4SM904GMMA31MMA_64x128x32_F32E4M3E4M3_SS_TNILNSP_7ScaleInE1ELSR_1EEEEEENSA_6LayoutISE_NSB_IJNSC_ILi0EEESV_SV_EEEEENSB_IJNSA_10UnderscoreESY_SY_EEEEENS7_6detail26Sm90ImplicitGemmTileTraitsINSA_20SM90_TMA_LOAD_IM2COLENSA_14ComposedLayoutINSA_7SwizzleILi1ELi4ELi3EEENSA_18smem_ptr_flag_bitsILi8EEENSU_INSB_IJNSB_IJNSC_ILi8EEENSC_ILi16EEEEEENSB_IJSI_SD_EEENSB_IJSD_NSC_ILi28EEEEEEEEENSB_IJNSB_IJSI_NSC_ILi256EEEEEENSB_IJSD_SV_EEENSB_IJSV_NSC_ILi4096EEEEEEEEEEEEEvEENS12_INSA_13SM90_TMA_LOADES1N_vEEEENS_8epilogue10collective6detail29Sm90TmaWarpSpecializedAdapterINS1T_15DefaultEpilogueISL_NSB_IJNSB_IJlllEEESD_SV_EEES1Y_NS1S_6thread17LinearCombinationISL_Li1EffLNS1Z_9ScaleType4KindE0ELNS_15FloatRoundStyleE2ESL_EENS_4gemm15EpilogueDefaultEEEEEvvEEEEvNT_6ParamsE,"",@"SHT_CUDA_INFO"
	.sectionflags	@""
	.align	4


	//----- nvinfo : EIATTR_CUDA_API_VERSION
	.align		4
        /*0000*/ 	.byte	0x04, 0x37
        /*0002*/ 	.short	(.L_18 - .L_17)
.L_17:
        /*0004*/ 	.word	0x00000082


	//----- nvinfo : EIATTR_KPARAM_INFO
	.align		4
.L_18:
        /*0008*/ 	.byte	0x04, 0x17
        /*000a*/ 	.short	(.L_20 - .L_19)
.L_19:
        /*000c*/ 	.word	0x00000000
        /*0010*/ 	.short	0x0000
        /*0012*/ 	.short	0x0070
        /*0014*/ 	.byte	0x00, 0xf0, 0x01, 0x0e


	//----- nvinfo : EIATTR_SPARSE_MMA_MASK
	.align		4
.L_20:
        /*0018*/ 	.byte	0x03, 0x50
        /*001a*/ 	.short	0x0000


	//----- nvinfo : EIATTR_MAXREG_COUNT
	.align		4
        /*001c*/ 	.byte	0x03, 0x1b
        /*001e*/ 	.short	0x00ff


	//----- nvinfo : EIATTR_NUM_BARRIERS
	.align		4
        /*0020*/ 	.byte	0x02, 0x4c
        /*0022*/ 	.byte	0x01
	.zero		1


	//----- nvinfo : EIATTR_MERCURY_ISA_VERSION
	.align		4
        /*0024*/ 	.byte	0x03, 0x5f
        /*0026*/ 	.short	0x0101


	//----- nvinfo : EIATTR_COOP_GROUP_MASK_REGIDS
	.align		4
        /*0028*/ 	.byte	0x04, 0x29
        /*002a*/ 	.short	(.L_22 - .L_21)


	//   ....[0]....
.L_21:
        /*002c*/ 	.word	0xffffffff


	//   ....[1]....
        /*0030*/ 	.word	0xffffffff


	//   ....[2]....
        /*0034*/ 	.word	0xffffffff


	//----- nvinfo : EIATTR_COOP_GROUP_INSTR_OFFSETS
	.align		4
.L_22:
        /*0038*/ 	.byte	0x04, 0x28
        /*003a*/ 	.short	(.L_24 - .L_23)


	//   ....[0]....
.L_23:
        /*003c*/ 	.word	0x00000060


	//   ....[1]....
        /*0040*/ 	.word	0x00000070


	//   ....[2]....
        /*0044*/ 	.word	0x00000130


	//----- nvinfo : EIATTR_MBARRIER_INSTR_OFFSETS
	.align		4
.L_24:
        /*0048*/ 	.byte	0x04, 0x39
        /*004a*/ 	.short	(.L_26 - .L_25)


	//   ....[0]....
.L_25:
        /*004c*/ 	.word	0x00000270
        /*0050*/ 	.word	0x000000ff
        /*0054*/ 	.word	0x00038000
        /*0058*/ 	.short	0x0100
        /*005a*/ 	.byte	0x08
	.zero		1


	//   ....[1]....
        /*005c*/ 	.word	0x00000280
        /*0060*/ 	.word	0x000000ff
        /*0064*/ 	.word	0x000380e0
        /*0068*/ 	.short	0x0100
        /*006a*/ 	.byte	0x08
	.zero		1


	//   ....[2]....
        /*006c*/ 	.word	0x00000290
        /*0070*/ 	.word	0x000000ff
        /*0074*/ 	.word	0x00038008
        /*0078*/ 	.short	0x0100
        /*007a*/ 	.byte	0x08
	.zero		1


	//   ....[3]....
        /*007c*/ 	.word	0x000002a0
        /*0080*/ 	.word	0x000000ff
        /*0084*/ 	.word	0x000380e8
        /*0088*/ 	.short	0x0100
        /*008a*/ 	.byte	0x08
	.zero		1


	//   ....[4]....
        /*008c*/ 	.word	0x000002b0
        /*0090*/ 	.word	0x000000ff
        /*0094*/ 	.word	0x00038010
        /*0098*/ 	.short	0x0100
        /*009a*/ 	.byte	0x08
	.zero		1


	//   ....[5]....
        /*009c*/ 	.word	0x000002c0
        /*00a0*/ 	.word	0x000000ff
        /*00a4*/ 	.word	0x000380f0
        /*00a8*/ 	.short	0x0100
        /*00aa*/ 	.byte	0x08
	.zero		1


	//   ....[6]....
        /*00ac*/ 	.word	0x000002d0
        /*00b0*/ 	.word	0x000000ff
        /*00b4*/ 	.word	0x00038018
        /*00b8*/ 	.short	0x0100
        /*00ba*/ 	.byte	0x08
	.zero		1


	//   ....[7]....
        /*00bc*/ 	.word	0x000002e0
        /*00c0*/ 	.word	0x000000ff
        /*00c4*/ 	.word	0x000380f8
        /*00c8*/ 	.short	0x0100
        /*00ca*/ 	.byte	0x08
	.zero		1


	//   ....[8]....
        /*00cc*/ 	.word	0x000002f0
        /*00d0*/ 	.word	0x000000ff
        /*00d4*/ 	.word	0x00038020
        /*00d8*/ 	.short	0x0100
        /*00da*/ 	.byte	0x08
	.zero		1


	//   ....[9]....
        /*00dc*/ 	.word	0x00000300
        /*00e0*/ 	.word	0x000000ff
        /*00e4*/ 	.word	0x00038100
        /*00e8*/ 	.short	0x0100
        /*00ea*/ 	.byte	0x08
	.zero		1


	//   ....[10]....
        /*00ec*/ 	.word	0x00000310
        /*00f0*/ 	.word	0x000000ff
        /*00f4*/ 	.word	0x00038028
        /*00f8*/ 	.short	0x0100
        /*00fa*/ 	.byte	0x08
	.zero		1


	//   ....[11]....
        /*00fc*/ 	.word	0x00000320
        /*0100*/ 	.word	0x000000ff
        /*0104*/ 	.word	0x00038108
        /*0108*/ 	.short	0x0100
        /*010a*/ 	.byte	0x08
	.zero		1


	//   ....[12]....
        /*010c*/ 	.word	0x00000330
        /*0110*/ 	.word	0x000000ff
        /*0114*/ 	.word	0x00038030
        /*0118*/ 	.short	0x0100
        /*011a*/ 	.byte	0x08
	.zero		1


	//   ....[13]....
        /*011c*/ 	.word	0x00000340
        /*0120*/ 	.word	0x000000ff
        /*0124*/ 	.word	0x00038110
        /*0128*/ 	.short	0x0100
        /*012a*/ 	.byte	0x08
	.zero		1


	//   ....[14]....
        /*012c*/ 	.word	0x00000350
        /*0130*/ 	.word	0x000000ff
        /*0134*/ 	.word	0x00038038
        /*0138*/ 	.short	0x0100
        /*013a*/ 	.byte	0x08
	.zero		1


	//   ....[15]....
        /*013c*/ 	.word	0x00000360
        /*0140*/ 	.word	0x000000ff
        /*0144*/ 	.word	0x00038118
        /*0148*/ 	.short	0x0100
        /*014a*/ 	.byte	0x08
	.zero		1


	//   ....[16]....
        /*014c*/ 	.word	0x00000370
        /*0150*/ 	.word	0x000000ff
        /*0154*/ 	.word	0x00038040
        /*0158*/ 	.short	0x0100
        /*015a*/ 	.byte	0x08
	.zero		1


	//   ....[17]....
        /*015c*/ 	.word	0x00000380
        /*0160*/ 	.word	0x000000ff
        /*0164*/ 	.word	0x00038120
        /*0168*/ 	.short	0x0100
        /*016a*/ 	.byte	0x08
	.zero		1


	//   ....[18]....
        /*016c*/ 	.word	0x00000390
        /*0170*/ 	.word	0x000000ff
        /*0174*/ 	.word	0x00038048
        /*0178*/ 	.short	0x0100
        /*017a*/ 	.byte	0x08
	.zero		1


	//   ....[19]....
        /*017c*/ 	.word	0x000003a0
        /*0180*/ 	.word	0x000000ff
        /*0184*/ 	.word	0x00038128
        /*0188*/ 	.short	0x0100
        /*018a*/ 	.byte	0x08
	.zero		1


	//   ....[20]....
        /*018c*/ 	.word	0x000003b0
        /*0190*/ 	.word	0x000000ff
        /*0194*/ 	.word	0x00038050
        /*0198*/ 	.short	0x0100
        /*019a*/ 	.byte	0x08
	.zero		1


	//   ....[21]....
        /*019c*/ 	.word	0x000003c0
        /*01a0*/ 	.word	0x000000ff
        /*01a4*/ 	.word	0x00038130
        /*01a8*/ 	.short	0x0100
        /*01aa*/ 	.byte	0x08
	.zero		1


	//   ....[22]....
        /*01ac*/ 	.word	0x000003d0
        /*01b0*/ 	.word	0x000000ff
        /*01b4*/ 	.word	0x00038058
        /*01b8*/ 	.short	0x0100
        /*01ba*/ 	.byte	0x08
	.zero		1


	//   ....[23]....
        /*01bc*/ 	.word	0x000003e0
        /*01c0*/ 	.word	0x000000ff
        /*01c4*/ 	.word	0x00038138
        /*01c8*/ 	.short	0x0100
        /*01ca*/ 	.byte	0x08
	.zero		1


	//   ....[24]....
        /*01cc*/ 	.word	0x000003f0
        /*01d0*/ 	.word	0x000000ff
        /*01d4*/ 	.word	0x00038060
        /*01d8*/ 	.short	0x0100
        /*01da*/ 	.byte	0x08
	.zero		1


	//   ....[25]....
        /*01dc*/ 	.word	0x00000400
        /*01e0*/ 	.word	0x000000ff
        /*01e4*/ 	.word	0x00038140
        /*01e8*/ 	.short	0x0100
        /*01ea*/ 	.byte	0x08
	.zero		1


	//   ....[26]....
        /*01ec*/ 	.word	0x00000410
        /*01f0*/ 	.word	0x000000ff
        /*01f4*/ 	.word	0x00038068
        /*01f8*/ 	.short	0x0100
        /*01fa*/ 	.byte	0x08
	.zero		1


	//   ....[27]....
        /*01fc*/ 	.word	0x00000420
        /*0200*/ 	.word	0x000000ff
        /*0204*/ 	.word	0x00038148
        /*0208*/ 	.short	0x0100
        /*020a*/ 	.byte	0x08
	.zero		1


	//   ....[28]....
        /*020c*/ 	.word	0x00000430
        /*0210*/ 	.word	0x000000ff
        /*0214*/ 	.word	0x00038070
        /*0218*/ 	.short	0x0100
        /*021a*/ 	.byte	0x08
	.zero		1


	//   ....[29]....
        /*021c*/ 	.word	0x00000440
        /*0220*/ 	.word	0x000000ff
        /*0224*/ 	.word	0x00038150
        /*0228*/ 	.short	0x0100
        /*022a*/ 	.byte	0x08
	.zero		1


	//   ....[30]....
        /*022c*/ 	.word	0x00000450
        /*0230*/ 	.word	0x000000ff
        /*0234*/ 	.word	0x00038078
        /*0238*/ 	.short	0x0100
        /*023a*/ 	.byte	0x08
	.zero		1


	//   ....[31]....
        /*023c*/ 	.word	0x00000460
        /*0240*/ 	.word	0x000000ff
        /*0244*/ 	.word	0x00038158
        /*0248*/ 	.short	0x0100
        /*024a*/ 	.byte	0x08
	.zero		1


	//   ....[32]....
        /*024c*/ 	.word	0x00000470
        /*0250*/ 	.word	0x000000ff
        /*0254*/ 	.word	0x00038080
        /*0258*/ 	.short	0x0100
        /*025a*/ 	.byte	0x08
	.zero		1


	//   ....[33]....
        /*025c*/ 	.word	0x00000480
        /*0260*/ 	.word	0x000000ff
        /*0264*/ 	.word	0x00038160
        /*0268*/ 	.short	0x0100
        /*026a*/ 	.byte	0x08
	.zero		1


	//   ....[34]....
        /*026c*/ 	.word	0x00000490
        /*0270*/ 	.word	0x000000ff
        /*0274*/ 	.word	0x00038088
        /*0278*/ 	.short	0x0100
        /*027a*/ 	.byte	0x08
	.zero		1


	//   ....[35]....
        /*027c*/ 	.word	0x000004a0
        /*0280*/ 	.word	0x000000ff
        /*0284*/ 	.word	0x00038168
        /*0288*/ 	.short	0x0100
        /*028a*/ 	.byte	0x08
	.zero		1


	//   ....[36]....
        /*028c*/ 	.word	0x000004b0
        /*0290*/ 	.word	0x000000ff
        /*0294*/ 	.word	0x00038090
        /*0298*/ 	.short	0x0100
        /*029a*/ 	.byte	0x08
	.zero		1


	//   ....[37]....
        /*029c*/ 	.word	0x000004c0
        /*02a0*/ 	.word	0x000000ff
        /*02a4*/ 	.word	0x00038170
        /*02a8*/ 	.short	0x0100
        /*02aa*/ 	.byte	0x08
	.zero		1


	//   ....[38]....
        /*02ac*/ 	.word	0x000004d0
        /*02b0*/ 	.word	0x000000ff
        /*02b4*/ 	.word	0x00038098
        /*02b8*/ 	.short	0x0100
        /*02ba*/ 	.byte	0x08
	.zero		1


	//   ....[39]....
        /*02bc*/ 	.word	0x000004e0
        /*02c0*/ 	.word	0x000000ff
        /*02c4*/ 	.word	0x00038178
        /*02c8*/ 	.short	0x0100
        /*02ca*/ 	.byte	0x08
	.zero		1


	//   ....[40]....
        /*02cc*/ 	.word	0x000004f0
        /*02d0*/ 	.word	0x000000ff
        /*02d4*/ 	.word	0x000380a0
        /*02d8*/ 	.short	0x0100
        /*02da*/ 	.byte	0x08
	.zero		1


	//   ....[41]....
        /*02dc*/ 	.word	0x00000500
        /*02e0*/ 	.word	0x000000ff
        /*02e4*/ 	.word	0x00038180
        /*02e8*/ 	.short	0x0100
        /*02ea*/ 	.byte	0x08
	.zero		1


	//   ....[42]....
        /*02ec*/ 	.word	0x00000510
        /*02f0*/ 	.word	0x000000ff
        /*02f4*/ 	.word	0x000380a8
        /*02f8*/ 	.short	0x0100
        /*02fa*/ 	.byte	0x08
	.zero		1


	//   ....[43]....
        /*02fc*/ 	.word	0x00000520
        /*0300*/ 	.word	0x000000ff
        /*0304*/ 	.word	0x00038188
        /*0308*/ 	.short	0x0100
        /*030a*/ 	.byte	0x08
	.zero		1


	//   ....[44]....
        /*030c*/ 	.word	0x00000530
        /*0310*/ 	.word	0x000000ff
        /*0314*/ 	.word	0x000380b0
        /*0318*/ 	.short	0x0100
        /*031a*/ 	.byte	0x08
	.zero		1


	//   ....[45]....
        /*031c*/ 	.word	0x00000540
        /*0320*/ 	.word	0x000000ff
        /*0324*/ 	.word	0x00038190
        /*0328*/ 	.short	0x0100
        /*032a*/ 	.byte	0x08
	.zero		1


	//   ....[46]....
        /*032c*/ 	.word	0x00000550
        /*0330*/ 	.word	0x000000ff
        /*0334*/ 	.word	0x000380b8
        /*0338*/ 	.short	0x0100
        /*033a*/ 	.byte	0x08
	.zero		1


	//   ....[47]....
        /*033c*/ 	.word	0x00000560
        /*0340*/ 	.word	0x000000ff
        /*0344*/ 	.word	0x00038198
        /*0348*/ 	.short	0x0100
        /*034a*/ 	.byte	0x08
	.zero		1


	//   ....[48]....
        /*034c*/ 	.word	0x00000570
        /*0350*/ 	.word	0x000000ff
        /*0354*/ 	.word	0x000380c0
        /*0358*/ 	.short	0x0100
        /*035a*/ 	.byte	0x08
	.zero		1


	//   ....[49]....
        /*035c*/ 	.word	0x00000580
        /*0360*/ 	.word	0x000000ff
        /*0364*/ 	.word	0x000381a0
        /*0368*/ 	.short	0x0100
        /*036a*/ 	.byte	0x08
	.zero		1


	//   ....[50]....
        /*036c*/ 	.word	0x00000590
        /*0370*/ 	.word	0x000000ff
        /*0374*/ 	.word	0x000380c8
        /*0378*/ 	.short	0x0100
        /*037a*/ 	.byte	0x08
	.zero		1


	//   ....[51]....
        /*037c*/ 	.word	0x000005a0
        /*0380*/ 	.word	0x000000ff
        /*0384*/ 	.word	0x000381a8
        /*0388*/ 	.short	0x0100
        /*038a*/ 	.byte	0x08
	.zero		1


	//   ....[52]....
        /*038c*/ 	.word	0x000005b0
        /*0390*/ 	.word	0x000000ff
        /*0394*/ 	.word	0x000380d0
        /*0398*/ 	.short	0x0100
        /*039a*/ 	.byte	0x08
	.zero		1


	//   ....[53]....
        /*039c*/ 	.word	0x000005c0
        /*03a0*/ 	.word	0x000000ff
        /*03a4*/ 	.word	0x000381b0
        /*03a8*/ 	.short	0x0100
        /*03aa*/ 	.byte	0x08
	.zero		1


	//   ....[54]....
        /*03ac*/ 	.word	0x000005d0
        /*03b0*/ 	.word	0x000000ff
        /*03b4*/ 	.word	0x000380d8
        /*03b8*/ 	.short	0x0100
        /*03ba*/ 	.byte	0x08
	.zero		1


	//   ....[55]....
        /*03bc*/ 	.word	0x000005e0
        /*03c0*/ 	.word	0x000000ff
        /*03c4*/ 	.word	0x000381b8
        /*03c8*/ 	.short	0x0100
        /*03ca*/ 	.byte	0x08
	.zero		1


	//   ....[56]....
        /*03cc*/ 	.word	0x00000e90
        /*03d0*/ 	.word	0x00000006
        /*03d4*/ 	.word	0x00038000
        /*03d8*/ 	.short	0x010a
        /*03da*/ 	.byte	0x3f
	.zero		1


	//   ....[57]....
        /*03dc*/ 	.word	0x00001150
        /*03e0*/ 	.word	0x00000006
        /*03e4*/ 	.word	0x00038000
        /*03e8*/ 	.short	0x010a
        /*03ea*/ 	.byte	0x3f
	.zero		1


	//   ....[58]....
        /*03ec*/ 	.word	0x00001290
        /*03f0*/ 	.word	0x000000ff
        /*03f4*/ 	.word	0x00000000
        /*03f8*/ 	.short	0x0101
        /*03fa*/ 	.byte	0x06
	.zero		1


	//   ....[59]....
        /*03fc*/ 	.word	0x00001480
        /*0400*/ 	.word	0x00000004
        /*0404*/ 	.word	0x00000000
        /*0408*/ 	.short	0x0101
        /*040a*/ 	.byte	0x3f
	.zero		1


	//   ....[60]....
        /*040c*/ 	.word	0x0000a420
        /*0410*/ 	.word	0x0000000c
        /*0414*/ 	.word	0x000380e0
        /*0418*/ 	.short	0x010a
        /*041a*/ 	.byte	0x3f
	.zero		1


	//   ....[61]....
        /*041c*/ 	.word	0x0000aab0
        /*0420*/ 	.word	0x00000004
        /*0424*/ 	.word	0x00000000
        /*0428*/ 	.short	0x010a
        /*042a*/ 	.byte	0x3f
	.zero		1


	//   ....[62]....
        /*042c*/ 	.word	0x0000ab60
        /*0430*/ 	.word	0x00000000
        /*0434*/ 	.word	0x00000000
        /*0438*/ 	.short	0x010a
        /*043a*/ 	.byte	0x3f
	.zero		1


	//   ....[63]....
        /*043c*/ 	.word	0x0000ac10
        /*0440*/ 	.word	0x00000000
        /*0444*/ 	.word	0x00000000
        /*0448*/ 	.short	0x010a
        /*044a*/ 	.byte	0x3f
	.zero		1


	//   ....[64]....
        /*044c*/ 	.word	0x0000acc0
        /*0450*/ 	.word	0x00000000
        /*0454*/ 	.word	0x00000000
        /*0458*/ 	.short	0x010a
        /*045a*/ 	.byte	0x3f
	.zero		1


	//   ....[65]....
        /*045c*/ 	.word	0x0000ad70
        /*0460*/ 	.word	0x00000000
        /*0464*/ 	.word	0x00000000
        /*0468*/ 	.short	0x010a
        /*046a*/ 	.byte	0x3f
	.zero		1


	//   ....[66]....
        /*046c*/ 	.word	0x0000ae20
        /*0470*/ 	.word	0x00000000
        /*0474*/ 	.word	0x00000000
        /*0478*/ 	.short	0x010a
        /*047a*/ 	.byte	0x3f
	.zero		1


	//   ....[67]....
        /*047c*/ 	.word	0x0000aed0
        /*0480*/ 	.word	0x00000000
        /*0484*/ 	.word	0x00000000
        /*0488*/ 	.short	0x010a
        /*048a*/ 	.byte	0x3f
	.zero		1


	//   ....[68]....
        /*048c*/ 	.word	0x0000af80
        /*0490*/ 	.word	0x00000000
        /*0494*/ 	.word	0x00000000
        /*0498*/ 	.short	0x010a
        /*049a*/ 	.byte	0x3f
	.zero		1


	//   ....[69]....
        /*049c*/ 	.word	0x0000b030
        /*04a0*/ 	.word	0x00000000
        /*04a4*/ 	.word	0x00000000
        /*04a8*/ 	.short	0x010a
        /*04aa*/ 	.byte	0x3f
	.zero		1


	//   ....[70]....
        /*04ac*/ 	.word	0x0000b0e0
        /*04b0*/ 	.word	0x00000000
        /*04b4*/ 	.word	0x00000000
        /*04b8*/ 	.short	0x010a
        /*04ba*/ 	.byte	0x3f
	.zero		1


	//   ....[71]....
        /*04bc*/ 	.word	0x0000b190
        /*04c0*/ 	.word	0x00000000
        /*04c4*/ 	.word	0x00000000
        /*04c8*/ 	.short	0x010a
        /*04ca*/ 	.byte	0x3f
	.zero		1


	//   ....[72]....
        /*04cc*/ 	.word	0x0000b240
        /*04d0*/ 	.word	0x00000000
        /*04d4*/ 	.word	0x00000000
        /*04d8*/ 	.short	0x010a
        /*04da*/ 	.byte	0x3f
	.zero		1


	//   ....[73]....
        /*04dc*/ 	.word	0x0000b2f0
        /*04e0*/ 	.word	0x00000000
        /*04e4*/ 	.word	0x00000000
        /*04e8*/ 	.short	0x010a
        /*04ea*/ 	.byte	0x3f
	.zero		1


	//   ....[74]....
        /*04ec*/ 	.word	0x0000b3a0
        /*04f0*/ 	.word	0x00000000
        /*04f4*/ 	.word	0x00000000
        /*04f8*/ 	.short	0x010a
        /*04fa*/ 	.byte	0x3f
	.zero		1


	//   ....[75]....
        /*04fc*/ 	.word	0x0000b450
        /*0500*/ 	.word	0x00000000
        /*0504*/ 	.word	0x00000000
        /*0508*/ 	.short	0x010a
        /*050a*/ 	.byte	0x3f
	.zero		1


	//   ....[76]....
        /*050c*/ 	.word	0x0000b500
        /*0510*/ 	.word	0x00000000
        /*0514*/ 	.word	0x00000000
        /*0518*/ 	.short	0x010a
        /*051a*/ 	.byte	0x3f
	.zero		1


	//   ....[77]....
        /*051c*/ 	.word	0x0000b5b0
        /*0520*/ 	.word	0x00000000
        /*0524*/ 	.word	0x00000000
        /*0528*/ 	.short	0x010a
        /*052a*/ 	.byte	0x3f
	.zero		1


	//   ....[78]....
        /*052c*/ 	.word	0x0000b660
        /*0530*/ 	.word	0x00000000
        /*0534*/ 	.word	0x00000000
        /*0538*/ 	.short	0x010a
        /*053a*/ 	.byte	0x3f
	.zero		1


	//   ....[79]....
        /*053c*/ 	.word	0x0000b710
        /*0540*/ 	.word	0x00000000
        /*0544*/ 	.word	0x00000000
        /*0548*/ 	.short	0x010a
        /*054a*/ 	.byte	0x3f
	.zero		1


	//   ....[80]....
        /*054c*/ 	.word	0x0000b7c0
        /*0550*/ 	.word	0x00000000
        /*0554*/ 	.word	0x00000000
        /*0558*/ 	.short	0x010a
        /*055a*/ 	.byte	0x3f
	.zero		1


	//   ....[81]....
        /*055c*/ 	.word	0x0000b870
        /*0560*/ 	.word	0x00000000
        /*0564*/ 	.word	0x00000000
        /*0568*/ 	.short	0x010a
        /*056a*/ 	.byte	0x3f
	.zero		1


	//   ....[82]....
        /*056c*/ 	.word	0x0000b920
        /*0570*/ 	.word	0x00000000
        /*0574*/ 	.word	0x00000000
        /*0578*/ 	.short	0x010a
        /*057a*/ 	.byte	0x3f
	.zero		1


	//   ....[83]....
        /*057c*/ 	.word	0x0000b9d0
        /*0580*/ 	.word	0x00000000
        /*0584*/ 	.word	0x00000000
        /*0588*/ 	.short	0x010a
        /*058a*/ 	.byte	0x3f
	.zero		1


	//   ....[84]....
        /*058c*/ 	.word	0x0000ba80
        /*0590*/ 	.word	0x00000000
        /*0594*/ 	.word	0x00000000
        /*0598*/ 	.short	0x010a
        /*059a*/ 	.byte	0x3f
	.zero		1


	//   ....[85]....
        /*059c*/ 	.word	0x0000bb30
        /*05a0*/ 	.word	0x00000000
        /*05a4*/ 	.word	0x00000000
        /*05a8*/ 	.short	0x010a
        /*05aa*/ 	.byte	0x3f
	.zero		1


	//   ....[86]....
        /*05ac*/ 	.word	0x0000bbe0
        /*05b0*/ 	.word	0x00000000
        /*05b4*/ 	.word	0x00000000
        /*05b8*/ 	.short	0x010a
        /*05ba*/ 	.byte	0x3f
	.zero		1


	//   ....[87]....
        /*05bc*/ 	.word	0x0000bc90
        /*05c0*/ 	.word	0x00000000
        /*05c4*/ 	.word	0x00000000
        /*05c8*/ 	.short	0x010a
        /*05ca*/ 	.byte	0x3f
	.zero		1


	//   ....[88]....
        /*05cc*/ 	.word	0x0000bd40
        /*05d0*/ 	.word	0x00000002
        /*05d4*/ 	.word	0x00000000
        /*05d8*/ 	.short	0x010a
        /*05da*/ 	.byte	0x3f
	.zero		1


	//----- nvinfo : EIATTR_NUM_MBARRIERS
	.align		4
.L_26:
        /*05dc*/ 	.byte	0x03, 0x38
        /*05de*/ 	.short	0x0038


	//----- nvinfo : EIATTR_EXIT_INSTR_OFFSETS
	.align		4
        /*05e0*/ 	.byte	0x04, 0x1c
        /*05e2*/ 	.short	(.L_28 - .L_27)


	//   ....[0]....
.L_27:
        /*05e4*/ 	.word	0x000009c0


	//   ....[1]....
        /*05e8*/ 	.word	0x000015c0


	//   ....[2]....
        /*05ec*/ 	.word	0x00008180


	//   ....[3]....
        /*05f0*/ 	.word	0x000081a0


	//   ....[4]....
        /*05f4*/ 	.word	0x0000a1e0


	//   ....[5]....
        /*05f8*/ 	.word	0x0000a200


	//   ....[6]....
        /*05fc*/ 	.word	0x0000a220


	//   ....[7]....
        /*0600*/ 	.word	0x0000a9a0


	//   ....[8]....
        /*0604*/ 	.word	0x0000bd70


	//----- nvinfo : EIATTR_MAX_THREADS
	.align		4
.L_28:
        /*0608*/ 	.byte	0x04, 0x05
        /*060a*/ 	.short	(.L_30 - .L_29)
.L_29:
        /*060c*/ 	.word	0x00000100
        /*0610*/ 	.word	0x00000001
        /*0614*/ 	.word	0x00000001


	//----- nvinfo : EIATTR_CRS_STACK_SIZE
	.align		4
.L_30:
        /*0618*/ 	.byte	0x04, 0x1e
        /*061a*/ 	.short	(.L_32 - .L_31)
.L_31:
        /*061c*/ 	.word	0x00000000


	//----- nvinfo : EIATTR_CBANK_PARAM_SIZE
	.align		4
.L_32:
        /*0620*/ 	.byte	0x03, 0x19
        /*0622*/ 	.short	0x03f0


	//----- nvinfo : EIATTR_PARAM_CBANK
	.align		4
        /*0624*/ 	.byte	0x04, 0x0a
        /*0626*/ 	.short	(.L_34 - .L_33)
	.align		4
.L_33:
        /*0628*/ 	.word	index@(.nv.constant0._ZN7cutlass13device_kernelINS_4conv6kernel13ConvUniversalINS1_16ConvProblemShapeILNS1_8OperatorE0ELi2EEENS1_10collective14CollectiveConvINS1_46MainloopSm90TmaGmmaWarpSpecializedImplicitGemmILS5_0ELi28ELi2EN4cute5tupleIJNSA_1CILi1EEESD_SD_EEENS1_36KernelImplicitTmaWarpSpecializedSm90ELi1EEENSB_IJNSC_ILi128EEESH_NSB_IJNSC_ILi32EEEEEEEEENS_12float_e4m3_tESL_NSA_8TiledMMAINSA_8MMA_AtomIJNSA_4SM904GMMA31MMA_64x128x32_F32E4M3E4M3_SS_TNILNSP_7ScaleInE1ELSR_1EEEEEENSA_6LayoutISE_NSB_IJNSC_ILi0EEESV_SV_EEEEENSB_IJNSA_10UnderscoreESY_SY_EEEEENS7_6detail26Sm90ImplicitGemmTileTraitsINSA_20SM90_TMA_LOAD_IM2COLENSA_14ComposedLayoutINSA_7SwizzleILi1ELi4ELi3EEENSA_18smem_ptr_flag_bitsILi8EEENSU_INSB_IJNSB_IJNSC_ILi8EEENSC_ILi16EEEEEENSB_IJSI_SD_EEENSB_IJSD_NSC_ILi28EEEEEEEEENSB_IJNSB_IJSI_NSC_ILi256EEEEEENSB_IJSD_SV_EEENSB_IJSV_NSC_ILi4096EEEEEEEEEEEEEvEENS12_INSA_13SM90_TMA_LOADES1N_vEEEENS_8epilogue10collective6detail29Sm90TmaWarpSpecializedAdapterINS1T_15DefaultEpilogueISL_NSB_IJNSB_IJlllEEESD_SV_EEES1Y_NS1S_6thread17LinearCombinationISL_Li1EffLNS1Z_9ScaleType4KindE0ELNS_15FloatRoundStyleE2ESL_EENS_4gemm15EpilogueDefaultEEEEEvvEEEEvNT_6ParamsE)
        /*062c*/ 	.short	0x0210
        /*062e*/ 	.short	0x03f0


	//----- nvinfo : EIATTR_SW_WAR
	.align		4
.L_34:
        /*0630*/ 	.byte	0x04, 0x36
        /*0632*/ 	.short	(.L_36 - .L_35)
.L_35:
        /*0634*/ 	.word	0x00000008
.L_36:


//--------------------- .nv.callgraph             --------------------------
	.section	.nv.callgraph,"",@"SHT_CUDA_CALLGRAPH"
	.align	4
	.sectionentsize	8
	.align		4
        /*0000*/ 	.word	0x00000000
	.align		4
        /*0004*/ 	.word	0xffffffff
	.align		4
        /*0008*/ 	.word	0x00000000
	.align		4
        /*000c*/ 	.word	0xfffffffe
	.align		4
        /*0010*/ 	.word	0x00000000
	.align		4
        /*0014*/ 	.word	0xfffffffd
	.align		4
        /*0018*/ 	.word	0x00000000
	.align		4
        /*001c*/ 	.word	0xfffffffc


//--------------------- .nv.constant4             --------------------------
	.section	.nv.constant4,"a",@progbits
	.align	8
	.align		8
.nv.constant4:
        /*0000*/ 	.dword	_ZN39_INTERNAL_d150ad04_4_k_cu_a8f72c60_33314cuda3std3__45__cpo5beginE
	.align		8
        /*0008*/ 	.dword	_ZN39_INTERNAL_d150ad04_4_k_cu_a8f72c60_33314cuda3std3__45__cpo3endE
	.align		8
        /*0010*/ 	.dword	_ZN39_INTERNAL_d150ad04_4_k_cu_a8f72c60_33314cuda3std3__45__cpo6cbeginE
	.align		8
        /*0018*/ 	.dword	_ZN39_INTERNAL_d150ad04_4_k_cu_a8f72c60_33314cuda3std3__45__cpo4cendE
	.align		8
        /*0020*/ 	.dword	_ZN39_INTERNAL_d150ad04_4_k_cu_a8f72c60_33314cuda3std3__441_GLOBAL__N__d150ad04_4_k_cu_a8f72c60_33316ignoreE
	.align		8
        /*0028*/ 	.dword	_ZN39_INTERNAL_d150ad04_4_k_cu_a8f72c60_33314cuda3std3__419piecewise_constructE
	.align		8
        /*0030*/ 	.dword	_ZN39_INTERNAL_d150ad04_4_k_cu_a8f72c60_33314cuda3std3__48in_placeE
	.align		8
        /*0038*/ 	.dword	_ZN39_INTERNAL_d150ad04_4_k_cu_a8f72c60_33314cuda3std6ranges3__45__cpo4swapE
	.align		8
        /*0040*/ 	.dword	_ZN39_INTERNAL_d150ad04_4_k_cu_a8f72c60_33314cuda3std6ranges3__45__cpo9iter_moveE
	.align		8
        /*0048*/ 	.dword	_ZN39_INTERNAL_d150ad04_4_k_cu_a8f72c60_33314cute7productE
	.align		8
        /*0050*/ 	.dword	_ZN39_INTERNAL_d150ad04_4_k_cu_a8f72c60_33314cute1_E


//--------------------- .text._ZN7cutlass13device_kernelINS_4conv6kernel13ConvUniversalINS1_16ConvProblemShapeILNS1_8OperatorE0ELi2EEENS1_10collective14CollectiveConvINS1_46MainloopSm90TmaGmmaWarpSpecializedImplicitGemmILS5_0ELi28ELi2EN4cute5tupleIJNSA_1CILi1EEESD_SD_EEENS1_36KernelImplicitTmaWarpSpecializedSm90ELi1EEENSB_IJNSC_ILi128EEESH_NSB_IJNSC_ILi32EEEEEEEEENS_12float_e4m3_tESL_NSA_8TiledMMAINSA_8MMA_AtomIJNSA_4SM904GMMA31MMA_64x128x32_F32E4M3E4M3_SS_TNILNSP_7ScaleInE1ELSR_1EEEEEENSA_6LayoutISE_NSB_IJNSC_ILi0EEESV_SV_EEEEENSB_IJNSA_10UnderscoreESY_SY_EEEEENS7_6detail26Sm90ImplicitGemmTileTraitsINSA_20SM90_TMA_LOAD_IM2COLENSA_14ComposedLayoutINSA_7SwizzleILi1ELi4ELi3EEENSA_18smem_ptr_flag_bitsILi8EEENSU_INSB_IJNSB_IJNSC_ILi8EEENSC_ILi16EEEEEENSB_IJSI_SD_EEENSB_IJSD_NSC_ILi28EEEEEEEEENSB_IJNSB_IJSI_NSC_ILi256EEEEEENSB_IJSD_SV_EEENSB_IJSV_NSC_ILi4096EEEEEEEEEEEEEvEENS12_INSA_13SM90_TMA_LOADES1N_vEEEENS_8epilogue10collective6detail29Sm90TmaWarpSpecializedAdapterINS1T_15DefaultEpilogueISL_NSB_IJNSB_IJlllEEESD_SV_EEES1Y_NS1S_6thread17LinearCombinationISL_Li1EffLNS1Z_9ScaleType4KindE0ELNS_15FloatRoundStyleE2ESL_EENS_4gemm15EpilogueDefaultEEEEEvvEEEEvNT_6ParamsE --------------------------
	.section	.text._ZN7cutlass13device_kernelINS_4conv6kernel13ConvUniversalINS1_16ConvProblemShapeILNS1_8OperatorE0ELi2EEENS1_10collective14CollectiveConvINS1_46MainloopSm90TmaGmmaWarpSpecializedImplicitGemmILS5_0ELi28ELi2EN4cute5tupleIJNSA_1CILi1EEESD_SD_EEENS1_36KernelImplicitTmaWarpSpecializedSm90ELi1EEENSB_IJNSC_ILi128EEESH_NSB_IJNSC_ILi32EEEEEEEEENS_12float_e4m3_tESL_NSA_8TiledMMAINSA_8MMA_AtomIJNSA_4SM904GMMA31MMA_64x128x32_F32E4M3E4M3_SS_TNILNSP_7ScaleInE1ELSR_1EEEEEENSA_6LayoutISE_NSB_IJNSC_ILi0EEESV_SV_EEEEENSB_IJNSA_10UnderscoreESY_SY_EEEEENS7_6detail26Sm90ImplicitGemmTileTraitsINSA_20SM90_TMA_LOAD_IM2COLENSA_14ComposedLayoutINSA_7SwizzleILi1ELi4ELi3EEENSA_18smem_ptr_flag_bitsILi8EEENSU_INSB_IJNSB_IJNSC_ILi8EEENSC_ILi16EEEEEENSB_IJSI_SD_EEENSB_IJSD_NSC_ILi28EEEEEEEEENSB_IJNSB_IJSI_NSC_ILi256EEEEEENSB_IJSD_SV_EEENSB_IJSV_NSC_ILi4096EEEEEEEEEEEEEvEENS12_INSA_13SM90_TMA_LOADES1N_vEEEENS_8epilogue10collective6detail29Sm90TmaWarpSpecializedAdapterINS1T_15DefaultEpilogueISL_NSB_IJNSB_IJlllEEESD_SV_EEES1Y_NS1S_6thread17LinearCombinationISL_Li1EffLNS1Z_9ScaleType4KindE0ELNS_15FloatRoundStyleE2ESL_EENS_4gemm15EpilogueDefaultEEEEEvvEEEEvNT_6ParamsE,"ax",@progbits
	.align	128
.text._ZN7cutlass13device_kernelINS_4conv6kernel13ConvUniversalINS1_16ConvProblemShapeILNS1_8OperatorE0ELi2EEENS1_10collective14CollectiveConvINS1_46MainloopSm90TmaGmmaWarpSpecializedImplicitGemmILS5_0ELi28ELi2EN4cute5tupleIJNSA_1CILi1EEESD_SD_EEENS1_36KernelImplicitTmaWarpSpecializedSm90ELi1EEENSB_IJNSC_ILi128EEESH_NSB_IJNSC_ILi32EEEEEEEEENS_12float_e4m3_tESL_NSA_8TiledMMAINSA_8MMA_AtomIJNSA_4SM904GMMA31MMA_64x128x32_F32E4M3E4M3_SS_TNILNSP_7ScaleInE1ELSR_1EEEEEENSA_6LayoutISE_NSB_IJNSC_ILi0EEESV_SV_EEEEENSB_IJNSA_10UnderscoreESY_SY_EEEEENS7_6detail26Sm90ImplicitGemmTileTraitsINSA_20SM90_TMA_LOAD_IM2COLENSA_14ComposedLayoutINSA_7SwizzleILi1ELi4ELi3EEENSA_18smem_ptr_flag_bitsILi8EEENSU_INSB_IJNSB_IJNSC_ILi8EEENSC_ILi16EEEEEENSB_IJSI_SD_EEENSB_IJSD_NSC_ILi28EEEEEEEEENSB_IJNSB_IJSI_NSC_ILi256EEEEEENSB_IJSD_SV_EEENSB_IJSV_NSC_ILi4096EEEEEEEEEEEEEvEENS12_INSA_13SM90_TMA_LOADES1N_vEEEENS_8epilogue10collective6detail29Sm90TmaWarpSpecializedAdapterINS1T_15DefaultEpilogueISL_NSB_IJNSB_IJlllEEESD_SV_EEES1Y_NS1S_6thread17LinearCombinationISL_Li1EffLNS1Z_9ScaleType4KindE0ELNS_15FloatRoundStyleE2ESL_EENS_4gemm15EpilogueDefaultEEEEEvvEEEEvNT_6ParamsE:
        .type           _ZN7cutlass13device_kernelINS_4conv6kernel13ConvUniversalINS1_16ConvProblemShapeILNS1_8OperatorE0ELi2EEENS1_10collective14CollectiveConvINS1_46MainloopSm90TmaGmmaWarpSpecializedImplicitGemmILS5_0ELi28ELi2EN4cute5tupleIJNSA_1CILi1EEESD_SD_EEENS1_36KernelImplicitTmaWarpSpecializedSm90ELi1EEENSB_IJNSC_ILi128EEESH_NSB_IJNSC_ILi32EEEEEEEEENS_12float_e4m3_tESL_NSA_8TiledMMAINSA_8MMA_AtomIJNSA_4SM904GMMA31MMA_64x128x32_F32E4M3E4M3_SS_TNILNSP_7ScaleInE1ELSR_1EEEEEENSA_6LayoutISE_NSB_IJNSC_ILi0EEESV_SV_EEEEENSB_IJNSA_10UnderscoreESY_SY_EEEEENS7_6detail26Sm90ImplicitGemmTileTraitsINSA_20SM90_TMA_LOAD_IM2COLENSA_14ComposedLayoutINSA_7SwizzleILi1ELi4ELi3EEENSA_18smem_ptr_flag_bitsILi8EEENSU_INSB_IJNSB_IJNSC_ILi8EEENSC_ILi16EEEEEENSB_IJSI_SD_EEENSB_IJSD_NSC_ILi28EEEEEEEEENSB_IJNSB_IJSI_NSC_ILi256EEEEEENSB_IJSD_SV_EEENSB_IJSV_NSC_ILi4096EEEEEEEEEEEEEvEENS12_INSA_13SM90_TMA_LOADES1N_vEEEENS_8epilogue10collective6detail29Sm90TmaWarpSpecializedAdapterINS1T_15DefaultEpilogueISL_NSB_IJNSB_IJlllEEESD_SV_EEES1Y_NS1S_6thread17LinearCombinationISL_Li1EffLNS1Z_9ScaleType4KindE0ELNS_15FloatRoundStyleE2ESL_EENS_4gemm15EpilogueDefaultEEEEEvvEEEEvNT_6ParamsE,@function
        .size           _ZN7cutlass13device_kernelINS_4conv6kernel13ConvUniversalINS1_16ConvProblemShapeILNS1_8OperatorE0ELi2EEENS1_10collective14CollectiveConvINS1_46MainloopSm90TmaGmmaWarpSpecializedImplicitGemmILS5_0ELi28ELi2EN4cute5tupleIJNSA_1CILi1EEESD_SD_EEENS1_36KernelImplicitTmaWarpSpecializedSm90ELi1EEENSB_IJNSC_ILi128EEESH_NSB_IJNSC_ILi32EEEEEEEEENS_12float_e4m3_tESL_NSA_8TiledMMAINSA_8MMA_AtomIJNSA_4SM904GMMA31MMA_64x128x32_F32E4M3E4M3_SS_TNILNSP_7ScaleInE1ELSR_1EEEEEENSA_6LayoutISE_NSB_IJNSC_ILi0EEESV_SV_EEEEENSB_IJNSA_10UnderscoreESY_SY_EEEEENS7_6detail26Sm90ImplicitGemmTileTraitsINSA_20SM90_TMA_LOAD_IM2COLENSA_14ComposedLayoutINSA_7SwizzleILi1ELi4ELi3EEENSA_18smem_ptr_flag_bitsILi8EEENSU_INSB_IJNSB_IJNSC_ILi8EEENSC_ILi16EEEEEENSB_IJSI_SD_EEENSB_IJSD_NSC_ILi28EEEEEEEEENSB_IJNSB_IJSI_NSC_ILi256EEEEEENSB_IJSD_SV_EEENSB_IJSV_NSC_ILi4096EEEEEEEEEEEEEvEENS12_INSA_13SM90_TMA_LOADES1N_vEEEENS_8epilogue10collective6detail29Sm90TmaWarpSpecializedAdapterINS1T_15DefaultEpilogueISL_NSB_IJNSB_IJlllEEESD_SV_EEES1Y_NS1S_6thread17LinearCombinationISL_Li1EffLNS1Z_9ScaleType4KindE0ELNS_15FloatRoundStyleE2ESL_EENS_4gemm15EpilogueDefaultEEEEEvvEEEEvNT_6ParamsE,(.L_x_314 - _ZN7cutlass13device_kernelINS_4conv6kernel13ConvUniversalINS1_16ConvProblemShapeILNS1_8OperatorE0ELi2EEENS1_10collective14CollectiveConvINS1_46MainloopSm90TmaGmmaWarpSpecializedImplicitGemmILS5_0ELi28ELi2EN4cute5tupleIJNSA_1CILi1EEESD_SD_EEENS1_36KernelImplicitTmaWarpSpecializedSm90ELi1EEENSB_IJNSC_ILi128EEESH_NSB_IJNSC_ILi32EEEEEEEEENS_12float_e4m3_tESL_NSA_8TiledMMAINSA_8MMA_AtomIJNSA_4SM904GMMA31MMA_64x128x32_F32E4M3E4M3_SS_TNILNSP_7ScaleInE1ELSR_1EEEEEENSA_6LayoutISE_NSB_IJNSC_ILi0EEESV_SV_EEEEENSB_IJNSA_10UnderscoreESY_SY_EEEEENS7_6detail26Sm90ImplicitGemmTileTraitsINSA_20SM90_TMA_LOAD_IM2COLENSA_14ComposedLayoutINSA_7SwizzleILi1ELi4ELi3EEENSA_18smem_ptr_flag_bitsILi8EEENSU_INSB_IJNSB_IJNSC_ILi8EEENSC_ILi16EEEEEENSB_IJSI_SD_EEENSB_IJSD_NSC_ILi28EEEEEEEEENSB_IJNSB_IJSI_NSC_ILi256EEEEEENSB_IJSD_SV_EEENSB_IJSV_NSC_ILi4096EEEEEEEEEEEEEvEENS12_INSA_13SM90_TMA_LOADES1N_vEEEENS_8epilogue10collective6detail29Sm90TmaWarpSpecializedAdapterINS1T_15DefaultEpilogueISL_NSB_IJNSB_IJlllEEESD_SV_EEES1Y_NS1S_6thread17LinearCombinationISL_Li1EffLNS1Z_9ScaleType4KindE0ELNS_15FloatRoundStyleE2ESL_EENS_4gemm15EpilogueDefaultEEEEEvvEEEEvNT_6ParamsE)
        .other          _ZN7cutlass13device_kernelINS_4conv6kernel13ConvUniversalINS1_16ConvProblemShapeILNS1_8OperatorE0ELi2EEENS1_10collective14CollectiveConvINS1_46MainloopSm90TmaGmmaWarpSpecializedImplicitGemmILS5_0ELi28ELi2EN4cute5tupleIJNSA_1CILi1EEESD_SD_EEENS1_36KernelImplicitTmaWarpSpecializedSm90ELi1EEENSB_IJNSC_ILi128EEESH_NSB_IJNSC_ILi32EEEEEEEEENS_12float_e4m3_tESL_NSA_8TiledMMAINSA_8MMA_AtomIJNSA_4SM904GMMA31MMA_64x128x32_F32E4M3E4M3_SS_TNILNSP_7ScaleInE1ELSR_1EEEEEENSA_6LayoutISE_NSB_IJNSC_ILi0EEESV_SV_EEEEENSB_IJNSA_10UnderscoreESY_SY_EEEEENS7_6detail26Sm90ImplicitGemmTileTraitsINSA_20SM90_TMA_LOAD_IM2COLENSA_14ComposedLayoutINSA_7SwizzleILi1ELi4ELi3EEENSA_18smem_ptr_flag_bitsILi8EEENSU_INSB_IJNSB_IJNSC_ILi8EEENSC_ILi16EEEEEENSB_IJSI_SD_EEENSB_IJSD_NSC_ILi28EEEEEEEEENSB_IJNSB_IJSI_NSC_ILi256EEEEEENSB_IJSD_SV_EEENSB_IJSV_NSC_ILi4096EEEEEEEEEEEEEvEENS12_INSA_13SM90_TMA_LOADES1N_vEEEENS_8epilogue10collective6detail29Sm90TmaWarpSpecializedAdapterINS1T_15DefaultEpilogueISL_NSB_IJNSB_IJlllEEESD_SV_EEES1Y_NS1S_6thread17LinearCombinationISL_Li1EffLNS1Z_9ScaleType4KindE0ELNS_15FloatRoundStyleE2ESL_EENS_4gemm15EpilogueDefaultEEEEEvvEEEEvNT_6ParamsE,@"STO_CUDA_ENTRY STV_DEFAULT"
_ZN7cutlass13device_kernelINS_4conv6kernel13ConvUniversalINS1_16ConvProblemShapeILNS1_8OperatorE0ELi2EEENS1_10collective14CollectiveConvINS1_46MainloopSm90TmaGmmaWarpSpecializedImplicitGemmILS5_0ELi28ELi2EN4cute5tupleIJNSA_1CILi1EEESD_SD_EEENS1_36KernelImplicitTmaWarpSpecializedSm90ELi1EEENSB_IJNSC_ILi128EEESH_NSB_IJNSC_ILi32EEEEEEEEENS_12float_e4m3_tESL_NSA_8TiledMMAINSA_8MMA_AtomIJNSA_4SM904GMMA31MMA_64x128x32_F32E4M3E4M3_SS_TNILNSP_7ScaleInE1ELSR_1EEEEEENSA_6LayoutISE_NSB_IJNSC_ILi0EEESV_SV_EEEEENSB_IJNSA_10UnderscoreESY_SY_EEEEENS7_6detail26Sm90ImplicitGemmTileTraitsINSA_20SM90_TMA_LOAD_IM2COLENSA_14ComposedLayoutINSA_7SwizzleILi1ELi4ELi3EEENSA_18smem_ptr_flag_bitsILi8EEENSU_INSB_IJNSB_IJNSC_ILi8EEENSC_ILi16EEEEEENSB_IJSI_SD_EEENSB_IJSD_NSC_ILi28EEEEEEEEENSB_IJNSB_IJSI_NSC_ILi256EEEEEENSB_IJSD_SV_EEENSB_IJSV_NSC_ILi4096EEEEEEEEEEEEEvEENS12_INSA_13SM90_TMA_LOADES1N_vEEEENS_8epilogue10collective6detail29Sm90TmaWarpSpecializedAdapterINS1T_15DefaultEpilogueISL_NSB_IJNSB_IJlllEEESD_SV_EEES1Y_NS1S_6thread17LinearCombinationISL_Li1EffLNS1Z_9ScaleType4KindE0ELNS_15FloatRoundStyleE2ESL_EENS_4gemm15EpilogueDefaultEEEEEvvEEEEvNT_6ParamsE:
[----:B------:R-:W-:Y:S01]  /*0000*/  LDC R1, c[0x0][0x28] ;  /* 0x00000a00ff017b82 */ /* 0x000fe20000000800 */
[----:B------:R-:W0:Y:S01]  /*0010*/  S2R R8, SR_TID.X ;  /* 0x0000000000087919 */ /* 0x000e220000002100 */
[----:B------:R-:W-:Y:S01]  /*0020*/  ELECT P0, URZ, PT ;  /* 0x00000000003f782f */ /* 0x000fe20003800000 */
[----:B------:R-:W-:Y:S01]  /*0030*/  BSSY B0, `(.L_x_0) ;  /* 0x000000f000007945 */ /* 0x000fe20003800000 */
[--C-:B0-----:R-:W-:Y:S02]  /*0040*/  SHF.R.U32.HI R0, RZ, 0x5, R8.reuse ;  /* 0x00000005ff007819 */ /* 0x101fe40000011608 */
[----:B------:R-:W-:-:S03]  /*0050*/  SHF.R.U32.HI R3, RZ, 0x7, R8 ;  /* 0x00000007ff037819 */ /* 0x000fc60000011608 */
[----:B------:R-:W0:Y:S04]  /*0060*/  SHFL.IDX PT, R2, R0, RZ, 0x1f ;  /* 0x00001fff00027589 */ /* 0x000e2800000e0000 */
[----:B------:R1:W2:Y:S01]  /*0070*/  SHFL.IDX PT, R7, R3, RZ, 0x1f ;  /* 0x00001fff03077589 */ /* 0x0002a200000e0000 */
[----:B0-----:R-:W-:-:S13]  /*0080*/  ISETP.NE.OR P0, PT, R2, RZ, !P0 ;  /* 0x000000ff0200720c */ /* 0x001fda0004705670 */
[----:B-12---:R-:W-:Y:S05]  /*0090*/  @P0 BRA `(.L_x_1) ;  /* 0x0000000000200947 */ /* 0x006fea0003800000 */
[----:B------:R-:W-:Y:S02]  /*00a0*/  ULDC.64 UR4, c[0x0][0x198] ;  /* 0x0000660000047ab9 */ /* 0x000fe40000000a00 */
[----:B------:R-:W-:Y:S02]  /*00b0*/  UIADD3 UR6, UP0, UR4, 0xf0, URZ ;  /* 0x000000f004067890 */ /* 0x000fe4000ff1e03f */
[----:B------:R-:W-:Y:S02]  /*00c0*/  UIADD3 UR4, UP1, UR4, 0x1f0, URZ ;  /* 0x000001f004047890 */ /* 0x000fe4000ff3e03f */
[----:B------:R-:W-:Y:S02]  /*00d0*/  UIADD3.X UR7, URZ, UR5, URZ, UP0, !UPT ;  /* 0x000000053f077290 */ /* 0x000fe400087fe43f */
[----:B------:R-:W-:-:S07]  /*00e0*/  UIADD3.X UR5, URZ, UR5, URZ, UP1, !UPT ;  /* 0x000000053f057290 */ /* 0x000fce0008ffe43f */
[----:B------:R0:W-:Y:S02]  /*00f0*/  UTMACCTL.PF [UR6] ;  /* 0x00000000060079b9 */ /* 0x0001e40008040000 */
[----:B------:R0:W-:Y:S02]  /*0100*/  UTMACCTL.PF [UR4] ;  /* 0x00000000040079b9 */ /* 0x0001e40008040000 */
[----:B0-----:R-:W-:Y:S01]  /*0110*/  NOP ;  /* 0x0000000000007918 */ /* 0x001fe20000000000 */
.L_x_1:
[----:B------:R-:W-:Y:S05]  /*0120*/  BSYNC B0 ;  /* 0x0000000000007941 */ /* 0x000fea0003800000 */
.L_x_0:
[----:B------:R-:W0:Y:S01]  /*0130*/  SHFL.IDX PT, R0, R0, RZ, 0x1f ;  /* 0x00001fff00007589 */ /* 0x000e2200000e0000 */
[----:B------:R-:W-:-:S04]  /*0140*/  SHF.R.S32.HI R3, RZ, 0x1f, R2 ;  /* 0x0000001fff037819 */ /* 0x000fc80000011402 */
[----:B------:R-:W-:Y:S02]  /*0150*/  LEA.HI R3, R3, R2, RZ, 0x2 ;  /* 0x0000000203037211 */ /* 0x000fe400078f10ff */
[----:B0-----:R-:W-:-:S13]  /*0160*/  ISETP.NE.AND P0, PT, R0, RZ, PT ;  /* 0x000000ff0000720c */ /* 0x001fda0003f05270 */
[----:B------:R-:W-:Y:S05]  /*0170*/  @P0 BRA `(.L_x_2) ;  /* 0x0000000400240947 */ /* 0x000fea0003800000 */
[----:B------:R-:W-:Y:S01]  /*0180*/  ELECT P0, URZ, PT ;  /* 0x00000000003f782f */ /* 0x000fe20003800000 */
[----:B------:R-:W-:-:S12]  /*0190*/  BSSY B0, `(.L_x_2) ;  /* 0x0000047000007945 */ /* 0x000fd80003800000 */
[----:B------:R-:W-:Y:S05]  /*01a0*/  @!P0 BRA `(.L_x_3) ;  /* 0x0000000400148947 */ /* 0x000fea0003800000 */
[----:B------:R-:W0:Y:S01]  /*01b0*/  S2UR UR8, SR_CgaCtaId ;  /* 0x00000000000879c3 */ /* 0x000e220000008800 */
[----:B------:R-:W-:Y:S01]  /*01c0*/  UMOV UR4, 0x400 ;  /* 0x0000040000047882 */ /* 0x000fe20000000000 */
[----:B------:R-:W-:Y:S01]  /*01d0*/  UMOV UR5, 0x1 ;  /* 0x0000000100057882 */ /* 0x000fe20000000000 */
[----:B------:R-:W-:Y:S02]  /*01e0*/  UMOV UR6, 0x80 ;  /* 0x0000008000067882 */ /* 0x000fe40000000000 */
[----:B------:R-:W-:-:S04]  /*01f0*/  UIADD3 UR6, -UR6, 0x100000, URZ ;  /* 0x0010000006067890 */ /* 0x000fc8000fffe13f */
[----:B------:R-:W-:Y:S02]  /*0200*/  USHF.L.U32 UR7, UR6, 0xb, URZ ;  /* 0x0000000b06077899 */ /* 0x000fe4000800063f */
[----:B------:R-:W-:Y:S02]  /*0210*/  USHF.L.U32 UR6, UR6, 0x1, URZ ;  /* 0x0000000106067899 */ /* 0x000fe4000800063f */
[----:B0-----:R-:W-:Y:S02]  /*0220*/  ULEA UR8, UR8, UR4, 0x18 ;  /* 0x0000000408087291 */ /* 0x001fe4000f8ec03f */
[----:B------:R-:W-:-:S04]  /*0230*/  UIADD3 UR4, -UR5, 0x100000, URZ ;  /* 0x0010000005047890 */ /* 0x000fc8000fffe13f */
[----:B------:R-:W-:Y:S02]  /*0240*/  USHF.L.U32 UR5, UR4, 0xb, URZ ;  /* 0x0000000b04057899 */ /* 0x000fe4000800063f */
[----:B------:R-:W-:Y:S01]  /*0250*/  USHF.L.U32 UR4, UR4, 0x1, URZ ;  /* 0x0000000104047899 */ /* 0x000fe2000800063f */
[----:B------:R-:W0:Y:S11]  /*0260*/  FENCE.VIEW.ASYNC.S ;  /* 0x00000000000073c6 */ /* 0x000e360000000000 */
[----:B0-----:R0:W1:Y:S01]  /*0270*/  SYNCS.EXCH.64 URZ, [UR8+0x38000], UR4 ;  /* 0x03800004083f75b2 */ /* 0x0010620008000100 */
[----:B------:R0:W2:Y:S01]  /*0280*/  SYNCS.EXCH.64 URZ, [UR8+0x380e0], UR6 ;  /* 0x0380e006083f75b2 */ /* 0x0000a20008000100 */
[----:B------:R0:W3:Y:S01]  /*0290*/  SYNCS.EXCH.64 URZ, [UR8+0x38008], UR4 ;  /* 0x03800804083f75b2 */ /* 0x0000e20008000100 */
[----:B------:R0:W4:Y:S01]  /*02a0*/  SYNCS.EXCH.64 URZ, [UR8+0x380e8], UR6 ;  /* 0x0380e806083f75b2 */ /* 0x0001220008000100 */
[----:B------:R0:W0:Y:S01]  /*02b0*/  SYNCS.EXCH.64 URZ, [UR8+0x38010], UR4 ;  /* 0x03801004083f75b2 */ /* 0x0000220008000100 */
        /* <DEDUP_REMOVED lines=51> */
[----:B-1234-:R-:W-:Y:S01]  /*05f0*/  NOP ;  /* 0x0000000000007918 */ /* 0x01efe20000000000 */
.L_x_3:
[----:B0-----:R-:W-:Y:S05]  /*0600*/  BSYNC B0 ;  /* 0x0000000000007941 */ /* 0x001fea0003800000 */
.L_x_2:
[----:B------:R-:W-:Y:S01]  /*0610*/  ULDC.64 UR4, c[0x0][0x598] ;  /* 0x0001660000047ab9 */ /* 0x000fe20000000a00 */
[----:B------:R-:W-:Y:S01]  /*0620*/  LOP3.LUT R3, R3, 0xfffffffc, RZ, 0xc0, !PT ;  /* 0xfffffffc03037812 */ /* 0x000fe200078ec0ff */
[----:B------:R-:W-:Y:S01]  /*0630*/  NOP ;  /* 0x0000000000007918 */ /* 0x000fe20000000000 */
[----:B------:R-:W-:Y:S01]  /*0640*/  ISETP.NE.U32.AND P0, PT, RZ, UR4, PT ;  /* 0x00000004ff007c0c */ /* 0x000fe2000bf05070 */
[----:B------:R-:W-:Y:S01]  /*0650*/  NOP ;  /* 0x0000000000007918 */ /* 0x000fe20000000000 */
[----:B------:R-:W-:Y:S01]  /*0660*/  BAR.SYNC.DEFER_BLOCKING 0x0 ;  /* 0x0000000000007b1d */ /* 0x000fe20000010000 */
[----:B------:R-:W-:Y:S01]  /*0670*/  IMAD.IADD R6, R2, 0x1, -R3 ;  /* 0x0000000102067824 */ /* 0x000fe200078e0a03 */
[----:B------:R-:W-:Y:S02]  /*0680*/  ISETP.NE.AND.EX P0, PT, RZ, UR5, PT, P0 ;  /* 0x00000005ff007c0c */ /* 0x000fe4000bf05300 */
[C---:B------:R-:W-:Y:S02]  /*0690*/  ISETP.NE.AND P2, PT, R7.reuse, 0x1, PT ;  /* 0x000000010700780c */ /* 0x040fe40003f45270 */
[----:B------:R-:W-:Y:S01]  /*06a0*/  LOP3.LUT P1, RZ, R7, R6, RZ, 0xfc, !PT ;  /* 0x0000000607ff7212 */ /* 0x000fe2000782fcff */
[----:B------:R-:W-:-:S03]  /*06b0*/  ULDC.64 UR12, c[0x0][0x208] ;  /* 0x00008200000c7ab9 */ /* 0x000fc60000000a00 */
[----:B------:R-:W-:-:S04]  /*06c0*/  SEL R3, RZ, 0x1, P1 ;  /* 0x00000001ff037807 */ /* 0x000fc80000800000 */
[----:B------:R-:W-:Y:S01]  /*06d0*/  SEL R3, R3, 0x2, P2 ;  /* 0x0000000203037807 */ /* 0x000fe20001000000 */
[----:B------:R-:W-:Y:S06]  /*06e0*/  @!P0 BRA `(.L_x_4) ;  /* 0x00000000001c8947 */ /* 0x000fec0003800000 */
[----:B------:R-:W0:Y:S02]  /*06f0*/  LDC.64 R4, c[0x0][0x598] ;  /* 0x00016600ff047b82 */ /* 0x000e240000000a00 */
[----:B0-----:R-:W2:Y:S02]  /*0700*/  LDG.E.64 R4, desc[UR12][R4.64] ;  /* 0x0000000c04047981 */ /* 0x001ea4000c1e1b00 */
[----:B--2---:R-:W-:-:S04]  /*0710*/  ISETP.NE.U32.AND P0, PT, R4, RZ, PT ;  /* 0x000000ff0400720c */ /* 0x004fc80003f05070 */
[----:B------:R-:W-:-:S13]  /*0720*/  ISETP.NE.AND.EX P0, PT, R5, RZ, PT, P0 ;  /* 0x000000ff0500720c */ /* 0x000fda0003f05300 */
[----:B------:R-:W-:Y:S05]  /*0730*/  @!P0 BRA `(.L_x_4) ;  /* 0x0000000000088947 */ /* 0x000fea0003800000 */
[----:B------:R2:W5:Y:S01]  /*0740*/  LD.E R0, desc[UR12][R4.64] ;  /* 0x0000000c04007980 */ /* 0x000562000c101900 */
[----:B------:R-:W-:Y:S05]  /*0750*/  BRA `(.L_x_5) ;  /* 0x0000000000207947 */ /* 0x000fea0003800000 */
.L_x_4:
[----:B------:R-:W-:Y:S02]  /*0760*/  ULDC.64 UR4, c[0x0][0x588] ;  /* 0x0001620000047ab9 */ /* 0x000fe40000000a00 */
[----:B------:R-:W-:-:S04]  /*0770*/  ISETP.NE.U32.AND P0, PT, RZ, UR4, PT ;  /* 0x00000004ff007c0c */ /* 0x000fc8000bf05070 */
[----:B------:R-:W-:-:S13]  /*0780*/  ISETP.NE.AND.EX P0, PT, RZ, UR5, PT, P0 ;  /* 0x00000005ff007c0c */ /* 0x000fda000bf05300 */
[----:B------:R-:W-:Y:S05]  /*0790*/  @!P0 BRA `(.L_x_6) ;  /* 0x00000000000c8947 */ /* 0x000fea0003800000 */
[----:B------:R-:W0:Y:S02]  /*07a0*/  LDC.64 R4, c[0x0][0x588] ;  /* 0x00016200ff047b82 */ /* 0x000e240000000a00 */
[----:B0-----:R0:W5:Y:S01]  /*07b0*/  LDG.E R0, desc[UR12][R4.64] ;  /* 0x0000000c04007981 */ /* 0x001162000c1e1900 */
[----:B------:R-:W-:Y:S05]  /*07c0*/  BRA `(.L_x_5) ;  /* 0x0000000000047947 */ /* 0x000fea0003800000 */
.L_x_6:
[----:B------:R-:W1:Y:S02]  /*07d0*/  LDC R0, c[0x0][0x580] ;  /* 0x00016000ff007b82 */ /* 0x000e640000000800 */
.L_x_5:
[----:B------:R-:W-:Y:S02]  /*07e0*/  ULDC.64 UR4, c[0x0][0x5a0] ;  /* 0x0001680000047ab9 */ /* 0x000fe40000000a00 */
[----:B------:R-:W-:-:S04]  /*07f0*/  ISETP.NE.U32.AND P0, PT, RZ, UR4, PT ;  /* 0x00000004ff007c0c */ /* 0x000fc8000bf05070 */
[----:B------:R-:W-:-:S13]  /*0800*/  ISETP.NE.AND.EX P0, PT, RZ, UR5, PT, P0 ;  /* 0x00000005ff007c0c */ /* 0x000fda000bf05300 */
[----:B------:R-:W-:Y:S05]  /*0810*/  @!P0 BRA `(.L_x_7) ;  /* 0x00000000001c8947 */ /* 0x000fea0003800000 */
[----:B0-2---:R-:W0:Y:S02]  /*0820*/  LDC.64 R4, c[0x0][0x5a0] ;  /* 0x00016800ff047b82 */ /* 0x005e240000000a00 */
[----:B0-----:R-:W2:Y:S02]  /*0830*/  LDG.E.64 R4, desc[UR12][R4.64] ;  /* 0x0000000c04047981 */ /* 0x001ea4000c1e1b00 */
[----:B--2---:R-:W-:-:S04]  /*0840*/  ISETP.NE.U32.AND P0, PT, R4, RZ, PT ;  /* 0x000000ff0400720c */ /* 0x004fc80003f05070 */
[----:B------:R-:W-:-:S13]  /*0850*/  ISETP.NE.AND.EX P0, PT, R5, RZ, PT, P0 ;  /* 0x000000ff0500720c */ /* 0x000fda0003f05300 */
[----:B------:R-:W-:Y:S05]  /*0860*/  @!P0 BRA `(.L_x_7) ;  /* 0x0000000000088947 */ /* 0x000fea0003800000 */
[----:B------:R0:W5:Y:S01]  /*0870*/  LD.E R2, desc[UR12][R4.64] ;  /* 0x0000000c04027980 */ /* 0x000162000c101900 */
[----:B------:R-:W-:Y:S05]  /*0880*/  BRA `(.L_x_8) ;  /* 0x0000000000207947 */ /* 0x000fea0003800000 */
.L_x_7:
[----:B------:R-:W-:Y:S02]  /*0890*/  ULDC.64 UR4, c[0x0][0x590] ;  /* 0x0001640000047ab9 */ /* 0x000fe40000000a00 */
[----:B------:R-:W-:-:S04]  /*08a0*/  ISETP.NE.U32.AND P0, PT, RZ, UR4, PT ;  /* 0x00000004ff007c0c */ /* 0x000fc8000bf05070 */
[----:B------:R-:W-:-:S13]  /*08b0*/  ISETP.NE.AND.EX P0, PT, RZ, UR5, PT, P0 ;  /* 0x00000005ff007c0c */ /* 0x000fda000bf05300 */
[----:B------:R-:W-:Y:S05]  /*08c0*/  @!P0 BRA `(.L_x_9) ;  /* 0x00000000000c8947 */ /* 0x000fea0003800000 */
[----:B0-2---:R-:W0:Y:S02]  /*08d0*/  LDC.64 R4, c[0x0][0x590] ;  /* 0x00016400ff047b82 */ /* 0x005e240000000a00 */
[----:B0-----:R4:W5:Y:S01]  /*08e0*/  LDG.E R2, desc[UR12][R4.64] ;  /* 0x0000000c04027981 */ /* 0x001962000c1e1900 */
[----:B------:R-:W-:Y:S05]  /*08f0*/  BRA `(.L_x_8) ;  /* 0x0000000000047947 */ /* 0x000fea0003800000 */
.L_x_9:
[----:B------:R-:W3:Y:S02]  /*0900*/  LDC R2, c[0x0][0x584] ;  /* 0x00016100ff027b82 */ /* 0x000ee40000000800 */
.L_x_8:
[----:B0-2-4-:R-:W0:Y:S01]  /*0910*/  LDC R4, c[0x0][0x3c4] ;  /* 0x0000f100ff047b82 */ /* 0x015e220000000800 */
[----:B------:R-:W-:-:S07]  /*0920*/  ISETP.NE.AND P0, PT, R7, RZ, PT ;  /* 0x000000ff0700720c */ /* 0x000fce0003f05270 */
[----:B------:R-:W2:Y:S01]  /*0930*/  LDC.64 R10, c[0x0][0x3c8] ;  /* 0x0000f200ff0a7b82 */ /* 0x000ea20000000a00 */
[----:B0-----:R-:W-:-:S05]  /*0940*/  VIADD R4, R4, 0x1f ;  /* 0x0000001f04047836 */ /* 0x001fca0000000000 */
[----:B------:R-:W-:-:S04]  /*0950*/  SHF.R.S32.HI R5, RZ, 0x1f, R4 ;  /* 0x0000001fff057819 */ /* 0x000fc80000011404 */
[----:B------:R-:W-:-:S04]  /*0960*/  LEA.HI R5, R5, R4, RZ, 0x5 ;  /* 0x0000000405057211 */ /* 0x000fc800078f28ff */
[----:B------:R-:W-:-:S05]  /*0970*/  SHF.R.S32.HI R5, RZ, 0x5, R5 ;  /* 0x00000005ff057819 */ /* 0x000fca0000011405 */
[----:B--2---:R-:W-:-:S04]  /*0980*/  IMAD R4, R5, R10, RZ ;  /* 0x0000000a05047224 */ /* 0x004fc800078e02ff */
[----:B------:R-:W-:Y:S01]  /*0990*/  IMAD R4, R4, R11, RZ ;  /* 0x0000000b04047224 */ /* 0x000fe200078e02ff */
[----:B------:R-:W-:Y:S06]  /*09a0*/  @!P0 BRA `(.L_x_10) ;  /* 0x0000009800188947 */ /* 0x000fec0003800000 */
[----:B------:R-:W-:-:S13]  /*09b0*/  ISETP.NE.AND P0, PT, R7, 0x1, PT ;  /* 0x000000010700780c */ /* 0x000fda0003f05270 */
[----:B------:R-:W-:Y:S05]  /*09c0*/  @P0 EXIT ;  /* 0x000000000000094d */ /* 0x000fea0003800000 */
[----:B------:R-:W-:Y:S01]  /*09d0*/  ISETP.GE.AND P0, PT, R4, 0x1, PT ;  /* 0x000000010400780c */ /* 0x000fe20003f06270 */
[----:B------:R-:W-:Y:S01]  /*09e0*/  UMOV UR4, URZ ;  /* 0x0000003f00047c82 */ /* 0x000fe20008000000 */
[----:B------:R-:W-:Y:S02]  /*09f0*/  CS2R R86, SRZ ;  /* 0x0000000000567805 */ /* 0x000fe4000001ff00 */
[----:B------:R-:W-:Y:S02]  /*0a00*/  CS2R R88, SRZ ;  /* 0x0000000000587805 */ /* 0x000fe4000001ff00 */
[----:B------:R-:W-:Y:S02]  /*0a10*/  CS2R R90, SRZ ;  /* 0x00000000005a7805 */ /* 0x000fe4000001ff00 */
[----:B------:R-:W-:Y:S02]  /*0a20*/  CS2R R92, SRZ ;  /* 0x00000000005c7805 */ /* 0x000fe4000001ff00 */
[----:B------:R-:W-:-:S02]  /*0a30*/  CS2R R94, SRZ ;  /* 0x00000000005e7805 */ /* 0x000fc4000001ff00 */
[----:B------:R-:W-:Y:S02]  /*0a40*/  CS2R R96, SRZ ;  /* 0x0000000000607805 */ /* 0x000fe4000001ff00 */
        /* <DEDUP_REMOVED lines=57> */
[----:B------:R-:W-:Y:S01]  /*0de0*/  CS2R R84, SRZ ;  /* 0x0000000000547805 */ /* 0x000fe2000001ff00 */
[----:B------:R-:W-:Y:S06]  /*0df0*/  @!P0 BRA `(.L_x_11) ;  /* 0x0000000000708947 */ /* 0x000fec0003800000 */
[----:B------:R-:W-:-:S04]  /*0e00*/  LOP3.LUT R5, R3, 0x1, RZ, 0xfc, !PT ;  /* 0x0000000103057812 */ /* 0x000fc800078efcff */
[----:B------:R-:W-:-:S13]  /*0e10*/  ISETP.NE.AND P1, PT, R5, 0x3, PT ;  /* 0x000000030500780c */ /* 0x000fda0003f25270 */
[----:B------:R-:W-:Y:S05]  /*0e20*/  @!P1 BRA `(.L_x_12) ;  /* 0x0000000000049947 */ /* 0x000fea0003800000 */
[----:B------:R-:W-:Y:S01]  /*0e30*/  BPT.TRAP 0x1 ;  /* 0x000000040000795c */ /* 0x000fe20000300000 */
.L_x_12:
[----:B------:R-:W0:Y:S01]  /*0e40*/  S2UR UR5, SR_CgaCtaId ;  /* 0x00000000000579c3 */ /* 0x000e220000008800 */
[----:B------:R-:W-:Y:S01]  /*0e50*/  SHF.L.U32 R5, RZ, 0x1f, RZ ;  /* 0x0000001fff057819 */ /* 0x000fe200000006ff */
[----:B------:R-:W-:Y:S02]  /*0e60*/  UMOV UR4, 0x400 ;  /* 0x0000040000047882 */ /* 0x000fe40000000000 */
[----:B0-----:R-:W-:-:S12]  /*0e70*/  ULEA UR4, UR5, UR4, 0x18 ;  /* 0x0000000405047291 */ /* 0x001fd8000f8ec03f */
.L_x_13:
[----:B0-----:R-:W-:-:S04]  /*0e80*/  IMAD.U32 R6, RZ, RZ, UR4 ;  /* 0x00000004ff067e24 */ /* 0x001fc8000f8e00ff */
[----:B------:R0:W2:Y:S03]  /*0e90*/  SYNCS.PHASECHK.TRANS64.TRYWAIT P1, [R6+URZ+0x38000], R5 ;  /* 0x03800005060075a7 */ /* 0x0000a6000802017f */
[----:B--2---:R-:W-:Y:S05]  /*0ea0*/  @!P1 NANOSLEEP.SYNCS 0x989680 ;  /* 0x009896800000995d */ /* 0x004fea0003900000 */
[----:B------:R-:W2:Y:S02]  /*0eb0*/  @!P1 SYNCS.PHASECHK.TRANS64 P1, [R6+URZ+0x38000], R5 ;  /* 0x03800005060095a7 */ /* 0x000ea4000802007f */
[----:B--2---:R-:W-:Y:S05]  /*0ec0*/  @!P1 BRA `(.L_x_13) ;  /* 0xfffffffc00ec9947 */ /* 0x004fea000383ffff */
[----:B------:R-:W-:Y:S01]  /*0ed0*/  UIADD3 UR5, UR4, 0x1c000, URZ ;  /* 0x0001c00004057890 */ /* 0x000fe2000fffe03f */
[----:B------:R-:W-:Y:S01]  /*0ee0*/  WARPGROUP.ARRIVE ;  /* 0x00000000000079c5 */ /* 0x000fe20000000000 */
[----:B------:R-:W-:Y:S02]  /*0ef0*/  USHF.R.U32.HI UR4, URZ, 0x4, UR4 ;  /* 0x000000043f047899 */ /* 0x000fe40008011604 */
[----:B------:R-:W-:Y:S02]  /*0f00*/  USHF.R.U32.HI UR5, URZ, 0x4, UR5 ;  /* 0x000000043f057899 */ /* 0x000fe40008011605 */
[----:B------:R-:W-:Y:S02]  /*0f10*/  ULOP3.LUT UR4, UR4, 0x3fff, URZ, 0xc0, !UPT ;  /* 0x00003fff04047892 */ /* 0x000fe4000f8ec03f */
[----:B------:R-:W-:Y:S02]  /*0f20*/  ULOP3.LUT UR5, UR5, 0x3fff, URZ, 0xc0, !UPT ;  /* 0x00003fff05057892 */ /* 0x000fe4000f8ec03f */
[----:B------:R-:W-:-:S02]  /*0f30*/  ULOP3.LUT UR4, UR4, 0x10000, URZ, 0xfc, !UPT ;  /* 0x0001000004047892 */ /* 0x000fc4000f8efc3f */
[----:B------:R-:W-:Y:S01]  /*0f40*/  ULOP3.LUT UR6, UR5, 0x10000, URZ, 0xfc, !UPT ;  /* 0x0001000005067892 */ /* 0x000fe2000f8efc3f */
[----:B------:R-:W-:Y:S02]  /*0f50*/  UMOV UR7, 0xc0000010 ;  /* 0xc000001000077882 */ /* 0x000fe40000000000 */
[----:B------:R-:W-:-:S06]  /*0f60*/  UMOV UR5, 0xc0000010 ;  /* 0xc000001000057882 */ /* 0x000fcc0000000000 */
[----:B------:R-:W-:Y:S01]  /*0f70*/  QGMMA.64x128x32.F32.E4M3.E4M3 R88, gdesc[UR4], RZ, !UPT ;  /* 0x01e00000045879f3 */ /* 0x000fe2000c7008ff */
[----:B------:R-:W-:Y:S01]  /*0f80*/  UIADD3 UR4, UR4, 0x80, URZ ;  /* 0x0000008004047890 */ /* 0x000fe2000fffe03f */
[----:B------:R-:W-:-:S10]  /*0f90*/  UMOV UR5, 0xc0000010 ;  /* 0xc000001000057882 */ /* 0x000fd40000000000 */
[----:B------:R-:W-:Y:S01]  /*0fa0*/  QGMMA.64x128x32.F32.E4M3.E4M3 R24, gdesc[UR4], RZ, !UPT, gsb0 ;  /* 0x01e00000041879f3 */ /* 0x000fe2000c0008ff */
[----:B------:R-:W-:-:S05]  /*0fb0*/  UMOV UR4, 0x1 ;  /* 0x0000000100047882 */ /* 0x000fca0000000000 */
.L_x_11:
[----:B0-----:R-:W-:-:S05]  /*0fc0*/  VIMNMX R5, R4, 0x1, PT ;  /* 0x0000000104057848 */ /* 0x001fca0003fe0100 */
[----:B------:R-:W-:-:S05]  /*0fd0*/  IMAD.IADD R7, R4, 0x1, -R5 ;  /* 0x0000000104077824 */ /* 0x000fca00078e0a05 */
[----:B------:R-:W-:-:S13]  /*0fe0*/  ISETP.GE.AND P1, PT, R7, 0x1, PT ;  /* 0x000000010700780c */ /* 0x000fda0003f26270 */
[----:B------:R-:W-:Y:S05]  /*0ff0*/  @!P1 BRA `(.L_x_14) ;  /* 0x0000000000e09947 */ /* 0x000fea0003800000 */
[----:B------:R-:W0:Y:S01]  /*1000*/  S2UR UR6, SR_CgaCtaId ;  /* 0x00000000000679c3 */ /* 0x000e220000008800 */
[----:B------:R-:W-:Y:S01]  /*1010*/  UMOV UR5, 0x400 ;  /* 0x0000040000057882 */ /* 0x000fe20000000000 */
[----:B------:R-:W-:Y:S01]  /*1020*/  LOP3.LUT R9, R3, 0x1, RZ, 0xfc, !PT ;  /* 0x0000000103097812 */ /* 0x000fe200078efcff */
[----:B------:R-:W-:Y:S01]  /*1030*/  IMAD.MOV.U32 R8, RZ, RZ, RZ ;  /* 0x000000ffff087224 */ /* 0x000fe200078e00ff */
[----:B------:R-:W-:Y:S01]  /*1040*/  UISETP.NE.U32.AND UP0, UPT, UR4, URZ, UPT ;  /* 0x0000003f0400728c */ /* 0x000fe2000bf05070 */
[----:B------:R-:W-:Y:S01]  /*1050*/  IMAD.MOV.U32 R4, RZ, RZ, R7 ;  /* 0x000000ffff047224 */ /* 0x000fe200078e0007 */
[----:B0-----:R-:W-:-:S04]  /*1060*/  ULEA UR7, UR6, UR5, 0x18 ;  /* 0x0000000506077291 */ /* 0x001fc8000f8ec03f */
[----:B------:R-:W-:Y:S02]  /*1070*/  UIADD3 UR5, UR7, 0x1c000, URZ ;  /* 0x0001c00007057890 */ /* 0x000fe4000fffe03f */
[----:B------:R-:W-:Y:S02]  /*1080*/  USHF.R.U32.HI UR6, URZ, 0x4, UR7 ;  /* 0x000000043f067899 */ /* 0x000fe40008011607 */
[----:B------:R-:W-:Y:S02]  /*1090*/  USHF.R.U32.HI UR5, URZ, 0x4, UR5 ;  /* 0x000000043f057899 */ /* 0x000fe40008011605 */
[----:B------:R-:W-:Y:S02]  /*10a0*/  ULOP3.LUT UR6, UR6, 0x3fff, URZ, 0xc0, !UPT ;  /* 0x00003fff06067892 */ /* 0x000fe4000f8ec03f */
[----:B------:R-:W-:Y:S02]  /*10b0*/  ULOP3.LUT UR5, UR5, 0x3fff, URZ, 0xc0, !UPT ;  /* 0x00003fff05057892 */ /* 0x000fe4000f8ec03f */
[----:B------:R-:W-:-:S02]  /*10c0*/  ULOP3.LUT UR15, UR6, 0x10000, URZ, 0xfc, !UPT ;  /* 0x00010000060f7892 */ /* 0x000fc4000f8efc3f */
[----:B------:R-:W-:-:S03]  /*10d0*/  ULOP3.LUT UR14, UR5, 0x10000, URZ, 0xfc, !UPT ;  /* 0x00010000050e7892 */ /* 0x000fc6000f8efc3f */
[----:B------:R-:W-:-:S09]  /*10e0*/  UMOV UR5, URZ ;  /* 0x0000003f00057c82 */ /* 0x000fd20008000000 */
.L_x_19:
[----:B------:R-:W-:-:S13]  /*10f0*/  ISETP.NE.AND P2, PT, R9, 0x3, PT ;  /* 0x000000030900780c */ /* 0x000fda0003f45270 */
[----:B0-----:R-:W-:Y:S05]  /*1100*/  @!P2 BRA `(.L_x_15) ;  /* 0x000000000004a947 */ /* 0x001fea0003800000 */
[----:B------:R-:W-:Y:S01]  /*1110*/  BPT.TRAP 0x1 ;  /* 0x000000040000795c */ /* 0x000fe20000300000 */
.L_x_15:
[----:B------:R-:W-:Y:S01]  /*1120*/  SHF.L.U32 R5, R8, 0x1f, RZ ;  /* 0x0000001f08057819 */ /* 0x000fe200000006ff */
[----:B------:R-:W-:-:S12]  /*1130*/  ULEA UR6, UR4, UR7, 0x3 ;  /* 0x0000000704067291 */ /* 0x000fd8000f8e183f */
.L_x_16:
[----:B0-----:R-:W-:-:S04]  /*1140*/  IMAD.U32 R6, RZ, RZ, UR6 ;  /* 0x00000006ff067e24 */ /* 0x001fc8000f8e00ff */
[----:B------:R0:W2:Y:S03]  /*1150*/  SYNCS.PHASECHK.TRANS64.TRYWAIT P1, [R6+URZ+0x38000], R5 ;  /* 0x03800005060075a7 */ /* 0x0000a6000802017f */
[----:B--2---:R-:W-:Y:S05]  /*1160*/  @!P1 NANOSLEEP.SYNCS 0x989680 ;  /* 0x009896800000995d */ /* 0x004fea0003900000 */
[----:B------:R-:W2:Y:S02]  /*1170*/  @!P1 SYNCS.PHASECHK.TRANS64 P1, [R6+URZ+0x38000], R5 ;  /* 0x03800005060095a7 */ /* 0x000ea4000802007f */
[----:B--2---:R-:W-:Y:S05]  /*1180*/  @!P1 BRA `(.L_x_16) ;  /* 0xfffffffc00ec9947 */ /* 0x004fea000383ffff */
[----:B------:R-:W-:Y:S01]  /*1190*/  ULEA UR8, UR4, UR15, 0x8 ;  /* 0x0000000f04087291 */ /* 0x000fe2000f8e403f */
[----:B------:R-:W-:Y:S01]  /*11a0*/  WARPGROUP.ARRIVE ;  /* 0x00000000000079c5 */ /* 0x000fe20000000000 */
[----:B------:R-:W-:Y:S01]  /*11b0*/  ULEA UR10, UR4, UR14, 0x8 ;  /* 0x0000000e040a7291 */ /* 0x000fe2000f8e403f */
[----:B------:R-:W-:Y:S01]  /*11c0*/  UMOV UR9, 0xc0000010 ;  /* 0xc000001000097882 */ /* 0x000fe20000000000 */
[----:B------:R-:W-:-:S07]  /*11d0*/  UMOV UR11, 0xc0000010 ;  /* 0xc0000010000b7882 */ /* 0x000fce0000000000 */
[----:B------:R-:W-:Y:S01]  /*11e0*/  QGMMA.64x128x32.F32.E4M3.E4M3 R88, gdesc[UR8], R88, UP0 ;  /* 0x01e00000085879f3 */ /* 0x000fe2000bf00858 */
[----:B------:R-:W-:Y:S01]  /*11f0*/  UIADD3 UR8, UR8, 0x80, URZ ;  /* 0x0000008008087890 */ /* 0x000fe2000fffe03f */
[----:B------:R-:W-:-:S10]  /*1200*/  UMOV UR9, 0xc0000010 ;  /* 0xc000001000097882 */ /* 0x000fd40000000000 */
[----:B------:R-:W-:Y:S03]  /*1210*/  QGMMA.64x128x32.F32.E4M3.E4M3 R24, gdesc[UR8], R24, UP0, gsb0 ;  /* 0x01e00000081879f3 */ /* 0x000fe6000b800818 */
[----:B------:R-:W-:Y:S02]  /*1220*/  WARPGROUP.DEPBAR.LE gsb0, 0x1 ;  /* 0x00008000000079c5 */ /* 0x000fe40000010100 */
[----:B------:R-:W-:Y:S05]  /*1230*/  @!P2 BRA `(.L_x_17) ;  /* 0x000000000004a947 */ /* 0x000fea0003800000 */
[----:B------:R-:W-:Y:S01]  /*1240*/  BPT.TRAP 0x1 ;  /* 0x000000040000795c */ /* 0x000fe20000300000 */
.L_x_17:
[----:B------:R-:W-:Y:S01]  /*1250*/  ULEA UR6, UR5, UR7, 0x3 ;  /* 0x0000000705067291 */ /* 0x000fe2000f8e183f */
[----:B------:R-:W-:-:S03]  /*1260*/  ISETP.GT.U32.AND P1, PT, R3, 0x1, PT ;  /* 0x000000010300780c */ /* 0x000fc60003f24070 */
[----:B------:R-:W-:-:S04]  /*1270*/  UIADD3 UR6, UR6, 0x380e0, URZ ;  /* 0x000380e006067890 */ /* 0x000fc8000fffe03f */
[----:B------:R-:W-:-:S09]  /*1280*/  UPRMT UR6, URZ, 0x654, UR6 ;  /* 0x000006543f067896 */ /* 0x000fd20008000006 */
[----:B------:R-:W-:Y:S01]  /*1290*/  SYNCS.ARRIVE.TRANS64.RED.A1T0 RZ, [UR6], RZ ;  /* 0x000000ffffff79a7 */ /* 0x000fe20008100406 */
[----:B------:R-:W-:Y:S05]  /*12a0*/  @P1 BRA `(.L_x_18) ;  /* 0x0000000000041947 */ /* 0x000fea0003800000 */
[----:B------:R-:W-:Y:S01]  /*12b0*/  BPT.TRAP 0x1 ;  /* 0x000000040000795c */ /* 0x000fe20000300000 */
.L_x_18:
[----:B------:R-:W-:Y:S01]  /*12c0*/  UIADD3 UR4, UR4, 0x1, URZ ;  /* 0x0000000104047890 */ /* 0x000fe2000fffe03f */
[C---:B------:R-:W-:Y:S01]  /*12d0*/  ISETP.GT.AND P1, PT, R4.reuse, 0x1, PT ;  /* 0x000000010400780c */ /* 0x040fe20003f24270 */
[----:B------:R-:W-:Y:S01]  /*12e0*/  UIADD3 UR5, UR5, 0x1, URZ ;  /* 0x0000000105057890 */ /* 0x000fe2000fffe03f */
[----:B------:R-:W-:Y:S01]  /*12f0*/  VIADD R4, R4, 0xffffffff ;  /* 0xffffffff04047836 */ /* 0x000fe20000000000 */
[----:B------:R-:W-:Y:S02]  /*1300*/  UISETP.NE.AND UP0, UPT, UR4, 0x1c, UPT ;  /* 0x0000001c0400788c */ /* 0x000fe4000bf05270 */
[----:B------:R-:W-:Y:S02]  /*1310*/  UISETP.NE.AND UP1, UPT, UR5, 0x1c, UPT ;  /* 0x0000001c0500788c */ /* 0x000fe4000bf25270 */
[----:B------:R-:W-:Y:S02]  /*1320*/  USEL UR6, URZ, 0x1, UP0 ;  /* 0x000000013f067887 */ /* 0x000fe40008000000 */
[----:B------:R-:W-:-:S02]  /*1330*/  USEL UR4, UR4, URZ, UP0 ;  /* 0x0000003f04047287 */ /* 0x000fc40008000000 */
[----:B------:R-:W-:Y:S02]  /*1340*/  USEL UR5, UR5, URZ, UP1 ;  /* 0x0000003f05057287 */ /* 0x000fe40008800000 */
[----:B------:R-:W-:Y:S01]  /*1350*/  UPLOP3.LUT UP0, UPT, UPT, UPT, UPT, 0x80, 0x0 ;  /* 0x000000000000789c */ /* 0x000fe20003f0f070 */
[----:B------:R-:W-:Y:S01]  /*1360*/  LOP3.LUT R8, R8, UR6, RZ, 0x3c, !PT ;  /* 0x0000000608087c12 */ /* 0x000fe2000f8e3cff */
[----:B------:R-:W-:Y:S09]  /*1370*/  @P1 BRA `(.L_x_19) ;  /* 0xfffffffc005c1947 */ /* 0x000ff2000383ffff */
.L_x_14:
[----:B------:R-:W-:Y:S02]  /*1380*/  WARPGROUP.DEPBAR.LE gsb0, 0x0 ;  /* 0x00008000000079c5 */ /* 0x000fe40000010000 */
[----:B------:R-:W-:Y:S05]  /*1390*/  @!P0 BRA `(.L_x_20) ;  /* 0x0000000000448947 */ /* 0x000fea0003800000 */
[----:B------:R-:W-:-:S04]  /*13a0*/  LOP3.LUT R4, R3, 0x1, RZ, 0xfc, !PT ;  /* 0x0000000103047812 */ /* 0x000fc800078efcff */
[----:B------:R-:W-:-:S13]  /*13b0*/  ISETP.NE.AND P0, PT, R4, 0x3, PT ;  /* 0x000000030400780c */ /* 0x000fda0003f05270 */
[----:B------:R-:W-:Y:S05]  /*13c0*/  @!P0 BRA `(.L_x_21) ;  /* 0x0000000000048947 */ /* 0x000fea0003800000 */
[----:B------:R-:W-:Y:S01]  /*13d0*/  BPT.TRAP 0x1 ;  /* 0x000000040000795c */ /* 0x000fe20000300000 */
.L_x_21:
[----:B------:R-:W2:Y:S01]  /*13e0*/  S2R R9, SR_CgaCtaId ;  /* 0x0000000000097919 */ /* 0x000ea20000008800 */
[----:B------:R-:W-:Y:S02]  /*13f0*/  SHF.R.U32.HI R4, RZ, 0x2, R7 ;  /* 0x00000002ff047819 */ /* 0x000fe40000011607 */
[----:B0-----:R-:W-:Y:S02]  /*1400*/  MOV R6, 0x400 ;  /* 0x0000040000067802 */ /* 0x001fe40000000f00 */
[----:B------:R-:W-:Y:S01]  /*1410*/  ISETP.GT.U32.AND P0, PT, R3, 0x1, PT ;  /* 0x000000010300780c */ /* 0x000fe20003f04070 */
[----:B------:R-:W-:-:S04]  /*1420*/  IMAD.WIDE.U32 R4, R4, 0x24924925, RZ ;  /* 0x2492492504047825 */ /* 0x000fc800078e00ff */
[----:B------:R-:W-:Y:S01]  /*1430*/  IMAD R4, R5, -0x1c, R7 ;  /* 0xffffffe405047824 */ /* 0x000fe200078e0207 */
[----:B--2---:R-:W-:-:S05]  /*1440*/  LEA R9, R9, R6, 0x18 ;  /* 0x0000000609097211 */ /* 0x004fca00078ec0ff */
[----:B------:R-:W-:-:S04]  /*1450*/  IMAD R4, R4, 0x8, R9 ;  /* 0x0000000804047824 */ /* 0x000fc800078e0209 */
[----:B------:R-:W-:-:S05]  /*1460*/  VIADD R4, R4, 0x380e0 ;  /* 0x000380e004047836 */ /* 0x000fca0000000000 */
[----:B------:R-:W-:-:S04]  /*1470*/  PRMT R4, RZ, 0x654, R4 ;  /* 0x00000654ff047816 */ /* 0x000fc80000000004 */
[----:B------:R2:W-:Y:S01]  /*1480*/  SYNCS.ARRIVE.TRANS64.RED.A1T0 RZ, [R4+URZ], RZ ;  /* 0x000000ff04ff79a7 */ /* 0x0005e2000810043f */
[----:B------:R-:W-:Y:S05]  /*1490*/  @P0 BRA `(.L_x_20) ;  /* 0x0000000000040947 */ /* 0x000fea0003800000 */
[----:B------:R-:W-:Y:S01]  /*14a0*/  BPT.TRAP 0x1 ;  /* 0x000000040000795c */ /* 0x000fe20000300000 */
.L_x_20:
[----:B--2---:R-:W2:Y:S01]  /*14b0*/  S2R R4, SR_TID.X ;  /* 0x0000000000047919 */ /* 0x004ea20000002100 */
[----:B------:R-:W-:Y:S01]  /*14c0*/  ULDC.64 UR4, c[0x0][0x280] ;  /* 0x0000a00000047ab9 */ /* 0x000fe20000000a00 */
[----:B------:R-:W4:Y:S01]  /*14d0*/  S2R R12, SR_CTAID.Y ;  /* 0x00000000000c7919 */ /* 0x000f220000002600 */
[----:B------:R-:W0:Y:S01]  /*14e0*/  S2R R13, SR_CTAID.X ;  /* 0x00000000000d7919 */ /* 0x000e220000002500 */
[----:B--2---:R-:W-:-:S04]  /*14f0*/  SHF.R.S32.HI R3, RZ, 0x1f, R4 ;  /* 0x0000001fff037819 */ /* 0x004fc80000011404 */
[----:B------:R-:W-:Y:S01]  /*1500*/  LEA.HI R3, R3, R4, RZ, 0x7 ;  /* 0x0000000403037211 */ /* 0x000fe200078f38ff */
[----:B----4-:R-:W-:-:S03]  /*1510*/  IMAD.SHL.U32 R12, R12, 0x80, RZ ;  /* 0x000000800c0c7824 */ /* 0x010fc600078e00ff */
[----:B------:R-:W-:Y:S01]  /*1520*/  LOP3.LUT R3, R3, 0xffffff80, RZ, 0xc0, !PT ;  /* 0xffffff8003037812 */ /* 0x000fe200078ec0ff */
[----:B0-----:R-:W-:Y:S01]  /*1530*/  IMAD.SHL.U32 R14, R13, 0x80, RZ ;  /* 0x000000800d0e7824 */ /* 0x001fe200078e00ff */
[----:B------:R-:W-:-:S03]  /*1540*/  ISETP.GE.AND P0, PT, R12, UR5, PT ;  /* 0x000000050c007c0c */ /* 0x000fc6000bf06270 */
[----:B------:R-:W-:Y:S01]  /*1550*/  IMAD.IADD R3, R4, 0x1, -R3 ;  /* 0x0000000104037824 */ /* 0x000fe200078e0a03 */
[----:B------:R-:W-:-:S04]  /*1560*/  ISETP.GE.OR P0, PT, R14, UR4, P0 ;  /* 0x000000040e007c0c */ /* 0x000fc80008706670 */
[----:B------:R-:W-:-:S04]  /*1570*/  SHF.R.S32.HI R4, RZ, 0x1f, R3 ;  /* 0x0000001fff047819 */ /* 0x000fc80000011403 */
[----:B------:R-:W-:-:S04]  /*1580*/  LEA.HI R5, R4, R3, RZ, 0x2 ;  /* 0x0000000304057211 */ /* 0x000fc800078f10ff */
[--C-:B------:R-:W-:Y:S02]  /*1590*/  SHF.R.S32.HI R10, RZ, 0x2, R5.reuse ;  /* 0x00000002ff0a7819 */ /* 0x100fe40000011405 */
[----:B------:R-:W-:-:S04]  /*15a0*/  SHF.R.S32.HI R7, RZ, 0x1f, R5 ;  /* 0x0000001fff077819 */ /* 0x000fc80000011405 */
[----:B------:R-:W-:Y:S01]  /*15b0*/  LEA.HI R7, R7, R10, RZ, 0x3 ;  /* 0x0000000a07077211 */ /* 0x000fe200078f18ff */
[----:B------:R-:W-:Y:S06]  /*15c0*/  @P0 EXIT ;  /* 0x000000000000094d */ /* 0x000fec0003800000 */
[----:B------:R-:W-:Y:S01]  /*15d0*/  LOP3.LUT R7, R7, 0xfffffff8, RZ, 0xc0, !PT ;  /* 0xfffffff807077812 */ /* 0x000fe200078ec0ff */
[----:B------:R-:W0:Y:S01]  /*15e0*/  LDC.64 R8, c[0x0][0x5d0] ;  /* 0x00017400ff087b82 */ /* 0x000e220000000a00 */
[----:B------:R-:W-:Y:S02]  /*15f0*/  LOP3.LUT R6, R5, 0x7ffffffc, RZ, 0xc0, !PT ;  /* 0x7ffffffc05067812 */ /* 0x000fe400078ec0ff */
[----:B------:R-:W-:Y:S01]  /*1600*/  LEA.HI R4, R4, R3, RZ, 0x5 ;  /* 0x0000000304047211 */ /* 0x000fe200078f28ff */
[----:B------:R-:W-:Y:S02]  /*1610*/  IMAD.IADD R10, R10, 0x1, -R7 ;  /* 0x000000010a0a7824 */ /* 0x000fe400078e0a07 */
[----:B------:R-:W-:-:S03]  /*1620*/  IMAD.IADD R6, R3, 0x1, -R6 ;  /* 0x0000000103067824 */ /* 0x000fc600078e0a06 */
[--C-:B------:R-:W-:Y:S01]  /*1630*/  SHF.R.S32.HI R11, RZ, 0x1f, R10.reuse ;  /* 0x0000001fff0b7819 */ /* 0x100fe2000001140a */
[----:B------:R-:W-:Y:S02]  /*1640*/  IMAD.SHL.U32 R3, R6, 0x2, RZ ;  /* 0x0000000206037824 */ /* 0x000fe400078e00ff */
[----:B------:R-:W-:Y:S01]  /*1650*/  IMAD.WIDE R6, R13, 0x80, R10 ;  /* 0x000000800d067825 */ /* 0x000fe200078e020a */
[----:B------:R-:W-:Y:S02]  /*1660*/  SHF.R.S32.HI R11, RZ, 0x5, R4 ;  /* 0x00000005ff0b7819 */ /* 0x000fe40000011404 */
[----:B------:R-:W-:Y:S02]  /*1670*/  SHF.R.S32.HI R5, RZ, 0x1f, R3 ;  /* 0x0000001fff057819 */ /* 0x000fe40000011403 */
[----:B------:R-:W-:Y:S01]  /*1680*/  IADD3 R4, P0, R12, R3, RZ ;  /* 0x000000030c047210 */ /* 0x000fe20007f1e0ff */
[----:B------:R-:W-:Y:S01]  /*1690*/  IMAD.WIDE R6, R11, 0x10, R6 ;  /* 0x000000100b067825 */ /* 0x000fe200078e0206 */
[----:B------:R-:W-:-:S02]  /*16a0*/  IADD3 R3, -R3, UR5, -R12 ;  /* 0x0000000503037c10 */ /* 0x000fc4000fffe90c */
[----:B------:R-:W-:Y:S01]  /*16b0*/  LEA.HI.X.SX32 R5, R12, R5, 0x1, P0 ;  /* 0x000000050c057211 */ /* 0x000fe200000f0eff */
[----:B------:R-:W-:Y:S01]  /*16c0*/  IMAD R11, R11, -0x10, -R14 ;  /* 0xfffffff00b0b7824 */ /* 0x000fe200078e0a0e */
[----:B0-----:R-:W-:Y:S01]  /*16d0*/  SHF.L.U64.HI R18, R8, 0x3, R9 ;  /* 0x0000000308127819 */ /* 0x001fe20000010209 */
[-C--:B------:R-:W-:Y:S02]  /*16e0*/  IMAD R14, R7, R8.reuse, RZ ;  /* 0x00000008070e7224 */ /* 0x080fe400078e02ff */
[C---:B------:R-:W-:Y:S01]  /*16f0*/  IMAD.WIDE.U32 R12, R6.reuse, R8, R4 ;  /* 0x00000008060c7225 */ /* 0x040fe200078e0004 */
[----:B------:R-:W-:Y:S01]  /*1700*/  IADD3 R16, R11, UR4, -R10 ;  /* 0x000000040b107c10 */ /* 0x000fe2000fffe80a */
[----:B------:R-:W-:Y:S02]  /*1710*/  ULDC.64 UR4, c[0x0][0x5c8] ;  /* 0x0001720000047ab9 */ /* 0x000fe40000000a00 */
[----:B------:R-:W-:Y:S01]  /*1720*/  IMAD R17, R6, R9, R14 ;  /* 0x0000000906117224 */ /* 0x000fe200078e020e */
[C---:B------:R-:W-:Y:S01]  /*1730*/  LEA R10, P3, R8.reuse, R12, 0x6 ;  /* 0x0000000c080a7211 */ /* 0x040fe200078630ff */
[----:B------:R-:W-:Y:S01]  /*1740*/  IMAD.SHL.U32 R15, R8, 0x8, RZ ;  /* 0x00000008080f7824 */ /* 0x000fe200078e00ff */
[----:B------:R-:W-:Y:S01]  /*1750*/  IADD3 R14, P2, R12, UR4, RZ ;  /* 0x000000040c0e7c10 */ /* 0x000fe2000ff5e0ff */
[----:B------:R-:W-:-:S03]  /*1760*/  IMAD.IADD R11, R13, 0x1, R17 ;  /* 0x000000010d0b7824 */ /* 0x000fc600078e0211 */
[----:B------:R-:W-:Y:S02]  /*1770*/  IADD3 R12, P1, P0, R12, UR4, R15 ;  /* 0x000000040c0c7c10 */ /* 0x000fe4000f83e00f */
[----:B------:R-:W-:Y:S02]  /*1780*/  LEA.HI.X R9, R8, R11, R9, 0x6, P3 ;  /* 0x0000000b08097211 */ /* 0x000fe400018f3409 */
[----:B------:R-:W-:Y:S02]  /*1790*/  IADD3 R8, P4, P5, R10, UR4, R15 ;  /* 0x000000040a087c10 */ /* 0x000fe4000fd9e00f */
[----:B------:R-:W-:Y:S02]  /*17a0*/  IADD3.X R15, R11, UR5, RZ, P2, !PT ;  /* 0x000000050b0f7c10 */ /* 0x000fe400097fe4ff */
[----:B---3-5:R-:W-:Y:S02]  /*17b0*/  FSETP.NEU.AND P2, PT, R2, RZ, PT ;  /* 0x000000ff0200720b */ /* 0x028fe40003f4d000 */
[----:B------:R-:W-:-:S02]  /*17c0*/  IADD3 R10, P3, R10, UR4, RZ ;  /* 0x000000040a0a7c10 */ /* 0x000fc4000ff7e0ff */
[--C-:B------:R-:W-:Y:S02]  /*17d0*/  IADD3.X R13, R11, UR5, R18.reuse, P1, P0 ;  /* 0x000000050b0d7c10 */ /* 0x100fe40008fe0412 */
[C---:B------:R-:W-:Y:S02]  /*17e0*/  IADD3.X R11, R9.reuse, UR5, RZ, P3, !PT ;  /* 0x00000005090b7c10 */ /* 0x040fe40009ffe4ff */
[----:B------:R-:W-:-:S05]  /*17f0*/  IADD3.X R9, R9, UR5, R18, P4, P5 ;  /* 0x0000000509097c10 */ /* 0x000fca000a7ea412 */
[----:B------:R-:W-:Y:S05]  /*1800*/  @!P2 BRA `(.L_x_22) ;  /* 0x000000680068a947 */ /* 0x000fea0003800000 */
[----:B------:R-:W-:Y:S01]  /*1810*/  ISETP.GE.AND P1, PT, R16, 0x1, PT ;  /* 0x000000011000780c */ /* 0x000fe20003f26270 */
[----:B------:R-:W-:Y:S01]  /*1820*/  ULDC.64 UR4, c[0x0][0x5b0] ;  /* 0x00016c0000047ab9 */ /* 0x000fe20000000a00 */
[----:B------:R-:W-:Y:S01]  /*1830*/  ULDC.64 UR6, c[0x0][0x5a8] ;  /* 0x00016a0000067ab9 */ /* 0x000fe20000000a00 */
[----:B------:R-:W-:Y:S01]  /*1840*/  IMAD R17, R7, UR4, RZ ;  /* 0x0000000407117c24 */ /* 0x000fe2000f8e02ff */
[----:B------:R-:W-:Y:S01]  /*1850*/  ISETP.LT.OR P0, PT, R3, 0x1, !P1 ;  /* 0x000000010300780c */ /* 0x000fe20004f01670 */
[C---:B------:R-:W-:Y:S01]  /*1860*/  IMAD.WIDE.U32 R18, R6.reuse, UR4, R4 ;  /* 0x0000000406127c25 */ /* 0x040fe2000f8e0004 */
[----:B------:R-:W-:Y:S03]  /*1870*/  BSSY B0, `(.L_x_23) ;  /* 0x0000007000007945 */ /* 0x000fe60003800000 */
[----:B------:R-:W-:Y:S01]  /*1880*/  IMAD R17, R6, UR5, R17 ;  /* 0x0000000506117c24 */ /* 0x000fe2000f8e0211 */
[----:B------:R-:W-:-:S04]  /*1890*/  IADD3 R18, P2, R18, UR6, RZ ;  /* 0x0000000612127c10 */ /* 0x000fc8000ff5e0ff */
[--C-:B------:R-:W-:Y:S02]  /*18a0*/  IADD3.X R19, R19, UR7, R17.reuse, P2, !PT ;  /* 0x0000000713137c10 */ /* 0x100fe400097fe411 */
[----:B------:R-:W-:Y:S01]  /*18b0*/  PRMT R17, RZ, 0x7610, R17 ;  /* 0x00007610ff117816 */ /* 0x000fe20000000011 */
[----:B------:R-:W-:Y:S06]  /*18c0*/  @P0 BRA `(.L_x_24) ;  /* 0x0000000000040947 */ /* 0x000fec0003800000 */
[----:B------:R0:W5:Y:S02]  /*18d0*/  LDG.E.U8 R17, desc[UR12][R18.64] ;  /* 0x0000000c12117981 */ /* 0x000164000c1e1100 */
.L_x_24:
[----:B------:R-:W-:Y:S05]  /*18e0*/  BSYNC B0 ;  /* 0x0000000000007941 */ /* 0x000fea0003800000 */
.L_x_23:
[----:B-----5:R-:W-:Y:S01]  /*18f0*/  LOP3.LUT R17, R17, 0xff, RZ, 0xc0, !PT ;  /* 0x000000ff11117812 */ /* 0x020fe200078ec0ff */
[----:B------:R-:W-:Y:S01]  /*1900*/  BSSY B0, `(.L_x_25) ;  /* 0x000000b000007945 */ /* 0x000fe20003800000 */
[----:B------:R-:W-:Y:S02]  /*1910*/  ISETP.LT.OR P2, PT, R3, 0x2, !P1 ;  /* 0x000000020300780c */ /* 0x000fe40004f41670 */
[----:B------:R-:W-:-:S05]  /*1920*/  F2FP.F16.E4M3.UNPACK_B R17, R17 ;  /* 0x00000011ff11723e */ /* 0x000fca00020006ff */
[----:B------:R-:W-:-:S05]  /*1930*/  HADD2.F32 R17, -RZ, R17.H0_H0 ;  /* 0x20000011ff117230 */ /* 0x000fca0000004100 */
[----:B------:R-:W-:-:S04]  /*1940*/  FMUL R17, R17, R2 ;  /* 0x0000000211117220 */ /* 0x000fc80000400000 */
[----:B-1----:R-:W-:-:S05]  /*1950*/  FFMA R17, R88, R0, R17 ;  /* 0x0000000058117223 */ /* 0x002fca0000000011 */
[----:B------:R-:W-:Y:S02]  /*1960*/  F2FP.SATFINITE.E4M3.F32.PACK_AB_MERGE_C R21, RZ, R17, RZ ;  /* 0x00000011ff15723e */ /* 0x000fe400048070ff */
[----:B------:R-:W-:-:S03]  /*1970*/  PRMT R17, RZ, 0x7610, R17 ;  /* 0x00007610ff117816 */ /* 0x000fc60000000011 */
[----:B------:R1:W-:Y:S01]  /*1980*/  @!P0 STG.E.U8 desc[UR12][R14.64], R21 ;  /* 0x000000150e008986 */ /* 0x0003e2000c10110c */
[----:B------:R-:W-:Y:S05]  /*1990*/  @P2 BRA `(.L_x_26) ;  /* 0x0000000000042947 */ /* 0x000fea0003800000 */
[----:B------:R2:W5:Y:S02]  /*19a0*/  LDG.E.U8 R17, desc[UR12][R18.64+0x1] ;  /* 0x0000010c12117981 */ /* 0x000564000c1e1100 */
.L_x_26:
[----:B------:R-:W-:Y:S05]  /*19b0*/  BSYNC B0 ;  /* 0x0000000000007941 */ /* 0x000fea0003800000 */
.L_x_25:
[----:B-----5:R-:W-:Y:S01]  /*19c0*/  LOP3.LUT R17, R17, 0xff, RZ, 0xc0, !PT ;  /* 0x000000ff11117812 */ /* 0x020fe200078ec0ff */
[----:B------:R-:W-:Y:S01]  /*19d0*/  BSSY B0, `(.L_x_27) ;  /* 0x0000013000007945 */ /* 0x000fe20003800000 */
[----:B------:R-:W-:Y:S02]  /*19e0*/  IADD3 R23, P0, R6, 0x8, RZ ;  /* 0x0000000806177810 */ /* 0x000fe40007f1e0ff */
[----:B------:R-:W-:-:S03]  /*19f0*/  F2FP.F16.E4M3.UNPACK_B R17, R17 ;  /* 0x00000011ff11723e */ /* 0x000fc600020006ff */
[----:B------:R-:W-:Y:S01]  /*1a00*/  IMAD.X R88, RZ, RZ, R7, P0 ;  /* 0x000000ffff587224 */ /* 0x000fe200000e0607 */
[----:B------:R-:W-:Y:S01]  /*1a10*/  ISETP.GE.AND P0, PT, R16, 0x9, PT ;  /* 0x000000091000780c */ /* 0x000fe20003f06270 */
[----:B------:R-:W-:Y:S02]  /*1a20*/  HADD2.F32 R17, -RZ, R17.H0_H0 ;  /* 0x20000011ff117230 */ /* 0x000fe40000004100 */
[----:B-1----:R-:W-:Y:S01]  /*1a30*/  IMAD.WIDE.U32 R20, R23, UR4, R4 ;  /* 0x0000000417147c25 */ /* 0x002fe2000f8e0004 */
[----:B------:R-:W-:-:S03]  /*1a40*/  ISETP.LT.OR P3, PT, R3, 0x1, !P0 ;  /* 0x000000010300780c */ /* 0x000fc60004761670 */
[----:B------:R-:W-:Y:S01]  /*1a50*/  FMUL R22, R17, R2 ;  /* 0x0000000211167220 */ /* 0x000fe20000400000 */
[----:B------:R-:W-:Y:S01]  /*1a60*/  IMAD R88, R88, UR4, RZ ;  /* 0x0000000458587c24 */ /* 0x000fe2000f8e02ff */
[----:B------:R-:W-:Y:S02]  /*1a70*/  IADD3 R20, P4, R20, UR6, RZ ;  /* 0x0000000614147c10 */ /* 0x000fe4000ff9e0ff */
[----:B------:R-:W-:Y:S01]  /*1a80*/  FFMA R22, R89, R0, R22 ;  /* 0x0000000059167223 */ /* 0x000fe20000000016 */
[----:B------:R-:W-:Y:S01]  /*1a90*/  IMAD R23, R23, UR5, R88 ;  /* 0x0000000517177c24 */ /* 0x000fe2000f8e0258 */
[----:B------:R-:W-:-:S03]  /*1aa0*/  PRMT R17, RZ, 0x7610, R17 ;  /* 0x00007610ff117816 */ /* 0x000fc60000000011 */
[----:B------:R-:W-:Y:S02]  /*1ab0*/  F2FP.SATFINITE.E4M3.F32.PACK_AB_MERGE_C R89, RZ, R22, RZ ;  /* 0x00000016ff59723e */ /* 0x000fe400048070ff */
[----:B------:R-:W-:-:S03]  /*1ac0*/  IADD3.X R21, R21, UR7, R23, P4, !PT ;  /* 0x0000000715157c10 */ /* 0x000fc6000a7fe417 */
[----:B------:R1:W-:Y:S01]  /*1ad0*/  @!P2 STG.E.U8 desc[UR12][R14.64+0x1], R89 ;  /* 0x000001590e00a986 */ /* 0x0003e2000c10110c */
[----:B------:R-:W-:Y:S05]  /*1ae0*/  @P3 BRA `(.L_x_28) ;  /* 0x0000000000043947 */ /* 0x000fea0003800000 */
[----:B------:R3:W5:Y:S02]  /*1af0*/  LDG.E.U8 R17, desc[UR12][R20.64] ;  /* 0x0000000c14117981 */ /* 0x000764000c1e1100 */
.L_x_28:
[----:B------:R-:W-:Y:S05]  /*1b00*/  BSYNC B0 ;  /* 0x0000000000007941 */ /* 0x000fea0003800000 */
.L_x_27:
[----:B-----5:R-:W-:Y:S01]  /*1b10*/  LOP3.LUT R17, R17, 0xff, RZ, 0xc0, !PT ;  /* 0x000000ff11117812 */ /* 0x020fe200078ec0ff */
[----:B------:R-:W-:Y:S01]  /*1b20*/  BSSY B0, `(.L_x_29) ;  /* 0x000000b000007945 */ /* 0x000fe20003800000 */
[----:B------:R-:W-:Y:S02]  /*1b30*/  ISETP.LT.OR P2, PT, R3, 0x2, !P0 ;  /* 0x000000020300780c */ /* 0x000fe40004741670 */
[----:B------:R-:W-:-:S05]  /*1b40*/  F2FP.F16.E4M3.UNPACK_B R17, R17 ;  /* 0x00000011ff11723e */ /* 0x000fca00020006ff */
[----:B------:R-:W-:-:S05]  /*1b50*/  HADD2.F32 R17, -RZ, R17.H0_H0 ;  /* 0x20000011ff117230 */ /* 0x000fca0000004100 */
[----:B------:R-:W-:-:S04]  /*1b60*/  FMUL R17, R17, R2 ;  /* 0x0000000211117220 */ /* 0x000fc80000400000 */
[----:B------:R-:W-:-:S05]  /*1b70*/  FFMA R17, R90, R0, R17 ;  /* 0x000000005a117223 */ /* 0x000fca0000000011 */
[----:B------:R-:W-:Y:S02]  /*1b80*/  F2FP.SATFINITE.E4M3.F32.PACK_AB_MERGE_C R23, RZ, R17, RZ ;  /* 0x00000011ff17723e */ /* 0x000fe400048070ff */
[----:B------:R-:W-:-:S03]  /*1b90*/  PRMT R17, RZ, 0x7610, R17 ;  /* 0x00007610ff117816 */ /* 0x000fc60000000011 */
[----:B------:R4:W-:Y:S01]  /*1ba0*/  @!P3 STG.E.U8 desc[UR12][R12.64], R23 ;  /* 0x000000170c00b986 */ /* 0x0009e2000c10110c */
[----:B------:R-:W-:Y:S05]  /*1bb0*/  @P2 BRA `(.L_x_30) ;  /* 0x0000000000042947 */ /* 0x000fea0003800000 */
[----:B------:R0:W5:Y:S02]  /*1bc0*/  LDG.E.U8 R17, desc[UR12][R20.64+0x1] ;  /* 0x0000010c14117981 */ /* 0x000164000c1e1100 */
.L_x_30:
[----:B------:R-:W-:Y:S05]  /*1bd0*/  BSYNC B0 ;  /* 0x0000000000007941 */ /* 0x000fea0003800000 */
.L_x_29:
[----:B-----5:R-:W-:Y:S01]  /*1be0*/  LOP3.LUT R17, R17, 0xff, RZ, 0xc0, !PT ;  /* 0x000000ff11117812 */ /* 0x020fe200078ec0ff */
[----:B------:R-:W-:Y:S01]  /*1bf0*/  BSSY B0, `(.L_x_31) ;  /* 0x000000b000007945 */ /* 0x000fe20003800000 */
[----:B------:R-:W-:Y:S02]  /*1c00*/  ISETP.LT.OR P3, PT, R3, 0x9, !P1 ;  /* 0x000000090300780c */ /* 0x000fe40004f61670 */
[----:B------:R-:W-:-:S05]  /*1c10*/  F2FP.F16.E4M3.UNPACK_B R17, R17 ;  /* 0x00000011ff11723e */ /* 0x000fca00020006ff */
[----:B------:R-:W-:-:S05]  /*1c20*/  HADD2.F32 R17, -RZ, R17.H0_H0 ;  /* 0x20000011ff117230 */ /* 0x000fca0000004100 */
[----:B------:R-:W-:Y:S01]  /*1c30*/  FMUL R22, R17, R2 ;  /* 0x0000000211167220 */ /* 0x000fe20000400000 */
[----:B------:R-:W-:-:S03]  /*1c40*/  PRMT R17, RZ, 0x7610, R17 ;  /* 0x00007610ff117816 */ /* 0x000fc60000000011 */
[----:B------:R-:W-:-:S05]  /*1c50*/  FFMA R22, R91, R0, R22 ;  /* 0x000000005b167223 */ /* 0x000fca0000000016 */
[----:B----4-:R-:W-:-:S05]  /*1c60*/  F2FP.SATFINITE.E4M3.F32.PACK_AB_MERGE_C R23, RZ, R22, RZ ;  /* 0x00000016ff17723e */ /* 0x010fca00048070ff */
[----:B------:R4:W-:Y:S01]  /*1c70*/  @!P2 STG.E.U8 desc[UR12][R12.64+0x1], R23 ;  /* 0x000001170c00a986 */ /* 0x0009e2000c10110c */
[----:B------:R-:W-:Y:S05]  /*1c80*/  @P3 BRA `(.L_x_32) ;  /* 0x0000000000043947 */ /* 0x000fea0003800000 */
[----:B------:R0:W5:Y:S02]  /*1c90*/  LDG.E.U8 R17, desc[UR12][R18.64+0x8] ;  /* 0x0000080c12117981 */ /* 0x000164000c1e1100 */
.L_x_32:
[----:B------:R-:W-:Y:S05]  /*1ca0*/  BSYNC B0 ;  /* 0x0000000000007941 */ /* 0x000fea0003800000 */
.L_x_31:
[----:B-----5:R-:W-:Y:S01]  /*1cb0*/  LOP3.LUT R17, R17, 0xff, RZ, 0xc0, !PT ;  /* 0x000000ff11117812 */ /* 0x020fe200078ec0ff */
[----:B------:R-:W-:Y:S01]  /*1cc0*/  BSSY B0, `(.L_x_33) ;  /* 0x000000b000007945 */ /* 0x000fe20003800000 */
[----:B------:R-:W-:Y:S02]  /*1cd0*/  ISETP.LT.OR P2, PT, R3, 0xa, !P1 ;  /* 0x0000000a0300780c */ /* 0x000fe40004f41670 */
[----:B------:R-:W-:-:S05]  /*1ce0*/  F2FP.F16.E4M3.UNPACK_B R17, R17 ;  /* 0x00000011ff11723e */ /* 0x000fca00020006ff */
[----:B------:R-:W-:-:S05]  /*1cf0*/  HADD2.F32 R17, -RZ, R17.H0_H0 ;  /* 0x20000011ff117230 */ /* 0x000fca0000004100 */
[----:B------:R-:W-:-:S04]  /*1d00*/  FMUL R17, R17, R2 ;  /* 0x0000000211117220 */ /* 0x000fc80000400000 */
[----:B------:R-:W-:-:S05]  /*1d10*/  FFMA R17, R92, R0, R17 ;  /* 0x000000005c117223 */ /* 0x000fca0000000011 */
[----:B----4-:R-:W-:Y:S02]  /*1d20*/  F2FP.SATFINITE.E4M3.F32.PACK_AB_MERGE_C R23, RZ, R17, RZ ;  /* 0x00000011ff17723e */ /* 0x010fe400048070ff */
[----:B------:R-:W-:-:S03]  /*1d30*/  PRMT R17, RZ, 0x7610, R17 ;  /* 0x00007610ff117816 */ /* 0x000fc60000000011 */
[----:B------:R4:W-:Y:S01]  /*1d40*/  @!P3 STG.E.U8 desc[UR12][R14.64+0x8], R23 ;  /* 0x000008170e00b986 */ /* 0x0009e2000c10110c */
[----:B------:R-:W-:Y:S05]  /*1d50*/  @P2 BRA `(.L_x_34) ;  /* 0x0000000000042947 */ /* 0x000fea0003800000 */
[----:B------:R0:W5:Y:S02]  /*1d60*/  LDG.E.U8 R17, desc[UR12][R18.64+0x9] ;  /* 0x0000090c12117981 */ /* 0x000164000c1e1100 */
.L_x_34:
[----:B------:R-:W-:Y:S05]  /*1d70*/  BSYNC B0 ;  /* 0x0000000000007941 */ /* 0x000fea0003800000 */
.L_x_33:
        /* <DEDUP_REMOVED lines=12> */
.L_x_36:
[----:B------:R-:W-:Y:S05]  /*1e40*/  BSYNC B0 ;  /* 0x0000000000007941 */ /* 0x000fea0003800000 */
.L_x_35:
        /* <DEDUP_REMOVED lines=12> */
.L_x_38:
[----:B------:R-:W-:Y:S05]  /*1f10*/  BSYNC B0 ;  /* 0x0000000000007941 */ /* 0x000fea0003800000 */
.L_x_37:
        /* <DEDUP_REMOVED lines=12> */
.L_x_40:
[----:B------:R-:W-:Y:S05]  /*1fe0*/  BSYNC B0 ;  /* 0x0000000000007941 */ /* 0x000fea0003800000 */
.L_x_39:
        /* <DEDUP_REMOVED lines=12> */
.L_x_42:
[----:B------:R-:W-:Y:S05]  /*20b0*/  BSYNC B0 ;  /* 0x0000000000007941 */ /* 0x000fea0003800000 */
.L_x_41:
        /* <DEDUP_REMOVED lines=12> */
.L_x_44:
[----:B------:R-:W-:Y:S05]  /*2180*/  BSYNC B0 ;  /* 0x0000000000007941 */ /* 0x000fea0003800000 */
.L_x_43:
        /* <DEDUP_REMOVED lines=12> */
.L_x_46:
[----:B------:R-:W-:Y:S05]  /*2250*/  BSYNC B0 ;  /* 0x0000000000007941 */ /* 0x000fea0003800000 */
.L_x_45:
        /* <DEDUP_REMOVED lines=12> */
.L_x_48:
[----:B------:R-:W-:Y:S05]  /*2320*/  BSYNC B0 ;  /* 0x0000000000007941 */ /* 0x000fea0003800000 */
.L_x_47:
        /* <DEDUP_REMOVED lines=12> */
.L_x_50:
[----:B------:R-:W-:Y:S05]  /*23f0*/  BSYNC B0 ;  /* 0x0000000000007941 */ /* 0x000fea0003800000 */
.L_x_49:
        /* <DEDUP_REMOVED lines=12> */
.L_x_52:
[----:B------:R-:W-:Y:S05]  /*24c0*/  BSYNC B0 ;  /* 0x0000000000007941 */ /* 0x000fea0003800000 */
.L_x_51:
        /* <DEDUP_REMOVED lines=12> */
.L_x_54:
[----:B------:R-:W-:Y:S05]  /*2590*/  BSYNC B0 ;  /* 0x0000000000007941 */ /* 0x000fea0003800000 */
.L_x_53:
        /* <DEDUP_REMOVED lines=12> */
.L_x_56:
[----:B------:R-:W-:Y:S05]  /*2660*/  BSYNC B0 ;  /* 0x0000000000007941 */ /* 0x000fea0003800000 */
.L_x_55:
        /* <DEDUP_REMOVED lines=12> */
.L_x_58:
[----:B------:R-:W-:Y:S05]  /*2730*/  BSYNC B0 ;  /* 0x0000000000007941 */ /* 0x000fea0003800000 */
.L_x_57:
        /* <DEDUP_REMOVED lines=12> */
.L_x_60:
[----:B------:R-:W-:Y:S05]  /*2800*/  BSYNC B0 ;  /* 0x0000000000007941 */ /* 0x000fea0003800000 */
.L_x_59:
        /* <DEDUP_REMOVED lines=12> */
.L_x_62:
[----:B------:R-:W-:Y:S05]  /*28d0*/  BSYNC B0 ;  /* 0x0000000000007941 */ /* 0x000fea0003800000 */
.L_x_61:
        /* <DEDUP_REMOVED lines=12> */
.L_x_64:
[----:B------:R-:W-:Y:S05]  /*29a0*/  BSYNC B0 ;  /* 0x0000000000007941 */ /* 0x000fea0003800000 */
.L_x_63:
        /* <DEDUP_REMOVED lines=12> */
.L_x_66:
[----:B------:R-:W-:Y:S05]  /*2a70*/  BSYNC B0 ;  /* 0x0000000000007941 */ /* 0x000fea0003800000 */
.L_x_65:
        /* <DEDUP_REMOVED lines=12> */
.L_x_68:
[----:B------:R-:W-:Y:S05]  /*2b40*/  BSYNC B0 ;  /* 0x0000000000007941 */ /* 0x000fea0003800000 */
.L_x_67:
        /* <DEDUP_REMOVED lines=12> */
.L_x_70:
[----:B------:R-:W-:Y:S05]  /*2c10*/  BSYNC B0 ;  /* 0x0000000000007941 */ /* 0x000fea0003800000 */
.L_x_69:
        /* <DEDUP_REMOVED lines=12> */
.L_x_72:
[----:B------:R-:W-:Y:S05]  /*2ce0*/  BSYNC B0 ;  /* 0x0000000000007941 */ /* 0x000fea0003800000 */
.L_x_71:
        /* <DEDUP_REMOVED lines=12> */
.L_x_74:
[----:B------:R-:W-:Y:S05]  /*2db0*/  BSYNC B0 ;  /* 0x0000000000007941 */ /* 0x000fea0003800000 */
.L_x_73:
        /* <DEDUP_REMOVED lines=12> */
.L_x_76:
[----:B------:R-:W-:Y:S05]  /*2e80*/  BSYNC B0 ;  /* 0x0000000000007941 */ /* 0x000fea0003800000 */
.L_x_75:
        /* <DEDUP_REMOVED lines=12> */
.L_x_78:
[----:B------:R-:W-:Y:S05]  /*2f50*/  BSYNC B0 ;  /* 0x0000000000007941 */ /* 0x000fea0003800000 */
.L_x_77:
        /* <DEDUP_REMOVED lines=12> */
.L_x_80:
[----:B------:R-:W-:Y:S05]  /*3020*/  BSYNC B0 ;  /* 0x0000000000007941 */ /* 0x000fea0003800000 */
.L_x_79:
        /* <DEDUP_REMOVED lines=12> */
.L_x_82:
[----:B------:R-:W-:Y:S05]  /*30f0*/  BSYNC B0 ;  /* 0x0000000000007941 */ /* 0x000fea0003800000 */
.L_x_81:
        /* <DEDUP_REMOVED lines=12> */
.L_x_84:
[----:B------:R-:W-:Y:S05]  /*31c0*/  BSYNC B0 ;  /* 0x0000000000007941 */ /* 0x000fea0003800000 */
.L_x_83:
        /* <DEDUP_REMOVED lines=12> */
.L_x_86:
[----:B------:R-:W-:Y:S05]  /*3290*/  BSYNC B0 ;  /* 0x0000000000007941 */ /* 0x000fea0003800000 */
.L_x_85:
        /* <DEDUP_REMOVED lines=12> */
.L_x_88:
[----:B------:R-:W-:Y:S05]  /*3360*/  BSYNC B0 ;  /* 0x0000000000007941 */ /* 0x000fea0003800000 */
.L_x_87:
        /* <DEDUP_REMOVED lines=12> */
.L_x_90:
[----:B------:R-:W-:Y:S05]  /*3430*/  BSYNC B0 ;  /* 0x0000000000007941 */ /* 0x000fea0003800000 */
.L_x_89:
        /* <DEDUP_REMOVED lines=12> */
.L_x_92:
[----:B------:R-:W-:Y:S05]  /*3500*/  BSYNC B0 ;  /* 0x0000000000007941 */ /* 0x000fea0003800000 */
.L_x_91:
        /* <DEDUP_REMOVED lines=12> */
.L_x_94:
[----:B------:R-:W-:Y:S05]  /*35d0*/  BSYNC B0 ;  /* 0x0000000000007941 */ /* 0x000fea0003800000 */
.L_x_93:
        /* <DEDUP_REMOVED lines=12> */
.L_x_96:
[----:B------:R-:W-:Y:S05]  /*36a0*/  BSYNC B0 ;  /* 0x0000000000007941 */ /* 0x000fea0003800000 */
.L_x_95:
        /* <DEDUP_REMOVED lines=12> */
.L_x_98:
[----:B------:R-:W-:Y:S05]  /*3770*/  BSYNC B0 ;  /* 0x0000000000007941 */ /* 0x000fea0003800000 */
.L_x_97:
        /* <DEDUP_REMOVED lines=12> */
.L_x_100:
[----:B------:R-:W-:Y:S05]  /*3840*/  BSYNC B0 ;  /* 0x0000000000007941 */ /* 0x000fea0003800000 */
.L_x_99:
        /* <DEDUP_REMOVED lines=12> */
.L_x_102:
[----:B------:R-:W-:Y:S05]  /*3910*/  BSYNC B0 ;  /* 0x0000000000007941 */ /* 0x000fea0003800000 */
.L_x_101:
        /* <DEDUP_REMOVED lines=12> */
.L_x_104:
[----:B------:R-:W-:Y:S05]  /*39e0*/  BSYNC B0 ;  /* 0x0000000000007941 */ /* 0x000fea0003800000 */
.L_x_103:
        /* <DEDUP_REMOVED lines=12> */
.L_x_106:
[----:B------:R-:W-:Y:S05]  /*3ab0*/  BSYNC B0 ;  /* 0x0000000000007941 */ /* 0x000fea0003800000 */
.L_x_105:
        /* <DEDUP_REMOVED lines=12> */
.L_x_108:
[----:B------:R-:W-:Y:S05]  /*3b80*/  BSYNC B0 ;  /* 0x0000000000007941 */ /* 0x000fea0003800000 */
.L_x_107:
        /* <DEDUP_REMOVED lines=12> */
.L_x_110:
[----:B------:R-:W-:Y:S05]  /*3c50*/  BSYNC B0 ;  /* 0x0000000000007941 */ /* 0x000fea0003800000 */
.L_x_109:
        /* <DEDUP_REMOVED lines=12> */
.L_x_112:
[----:B------:R-:W-:Y:S05]  /*3d20*/  BSYNC B0 ;  /* 0x0000000000007941 */ /* 0x000fea0003800000 */
.L_x_111:
        /* <DEDUP_REMOVED lines=12> */
.L_x_114:
[----:B------:R-:W-:Y:S05]  /*3df0*/  BSYNC B0 ;  /* 0x0000000000007941 */ /* 0x000fea0003800000 */
.L_x_113:
        /* <DEDUP_REMOVED lines=12> */
.L_x_116:
[----:B------:R-:W-:Y:S05]  /*3ec0*/  BSYNC B0 ;  /* 0x0000000000007941 */ /* 0x000fea0003800000 */
.L_x_115:
        /* <DEDUP_REMOVED lines=12> */
.L_x_118:
[----:B------:R-:W-:Y:S05]  /*3f90*/  BSYNC B0 ;  /* 0x0000000000007941 */ /* 0x000fea0003800000 */
.L_x_117:
        /* <DEDUP_REMOVED lines=12> */
.L_x_120:
[----:B------:R-:W-:Y:S05]  /*4060*/  BSYNC B0 ;  /* 0x0000000000007941 */ /* 0x000fea0003800000 */
.L_x_119:
        /* <DEDUP_REMOVED lines=12> */
.L_x_122:
[----:B------:R-:W-:Y:S05]  /*4130*/  BSYNC B0 ;  /* 0x0000000000007941 */ /* 0x000fea0003800000 */
.L_x_121:
        /* <DEDUP_REMOVED lines=12> */
.L_x_124:
[----:B------:R-:W-:Y:S05]  /*4200*/  BSYNC B0 ;  /* 0x0000000000007941 */ /* 0x000fea0003800000 */
.L_x_123:
        /* <DEDUP_REMOVED lines=12> */
.L_x_126:
[----:B------:R-:W-:Y:S05]  /*42d0*/  BSYNC B0 ;  /* 0x0000000000007941 */ /* 0x000fea0003800000 */
.L_x_125:
        /* <DEDUP_REMOVED lines=12> */
.L_x_128:
[----:B------:R-:W-:Y:S05]  /*43a0*/  BSYNC B0 ;  /* 0x0000000000007941 */ /* 0x000fea0003800000 */
.L_x_127:
        /* <DEDUP_REMOVED lines=12> */
.L_x_130:
[----:B------:R-:W-:Y:S05]  /*4470*/  BSYNC B0 ;  /* 0x0000000000007941 */ /* 0x000fea0003800000 */
.L_x_129:
        /* <DEDUP_REMOVED lines=12> */
.L_x_132:
[----:B------:R-:W-:Y:S05]  /*4540*/  BSYNC B0 ;  /* 0x0000000000007941 */ /* 0x000fea0003800000 */
.L_x_131:
        /* <DEDUP_REMOVED lines=12> */
.L_x_134:
[----:B------:R-:W-:Y:S05]  /*4610*/  BSYNC B0 ;  /* 0x0000000000007941 */ /* 0x000fea0003800000 */
.L_x_133:
        /* <DEDUP_REMOVED lines=12> */
.L_x_136:
[----:B------:R-:W-:Y:S05]  /*46e0*/  BSYNC B0 ;  /* 0x0000000000007941 */ /* 0x000fea0003800000 */
.L_x_135:
        /* <DEDUP_REMOVED lines=12> */
.L_x_138:
[----:B------:R-:W-:Y:S05]  /*47b0*/  BSYNC B0 ;  /* 0x0000000000007941 */ /* 0x000fea0003800000 */
.L_x_137:
        /* <DEDUP_REMOVED lines=12> */
.L_x_140:
[----:B------:R-:W-:Y:S05]  /*4880*/  BSYNC B0 ;  /* 0x0000000000007941 */ /* 0x000fea0003800000 */
.L_x_139:
        /* <DEDUP_REMOVED lines=12> */
.L_x_142:
[----:B------:R-:W-:Y:S05]  /*4950*/  BSYNC B0 ;  /* 0x0000000000007941 */ /* 0x000fea0003800000 */
.L_x_141:
        /* <DEDUP_REMOVED lines=12> */
.L_x_144:
[----:B------:R-:W-:Y:S05]  /*4a20*/  BSYNC B0 ;  /* 0x0000000000007941 */ /* 0x000fea0003800000 */
.L_x_143:
        /* <DEDUP_REMOVED lines=12> */
.L_x_146:
[----:B------:R-:W-:Y:S05]  /*4af0*/  BSYNC B0 ;  /* 0x0000000000007941 */ /* 0x000fea0003800000 */
.L_x_145:
[----:B-----5:R-:W-:Y:S01]  /*4b00*/  LOP3.LUT R17, R17, 0xff, RZ, 0xc0, !PT ;  /* 0x000000ff11117812 */ /* 0x020fe200078ec0ff */
[----:B------:R-:W-:Y:S01]  /*4b10*/  BSSY B0, `(.L_x_147) ;  /* 0x000000b000007945 */ /* 0x000fe20003800000 */
[----:B------:R-:W-:Y:S02]  /*4b20*/  ISETP.LT.OR P2, PT, R3, 0x79, !P0 ;  /* 0x000000790300780c */ /* 0x000fe40004741670 */
[----:B------:R-:W-:-:S05]  /*4b30*/  F2FP.F16.E4M3.UNPACK_B R17, R17 ;  /* 0x00000011ff11723e */ /* 0x000fca00020006ff */
[----:B------:R-:W-:-:S05]  /*4b40*/  HADD2.F32 R17, -RZ, R17.H0_H0 ;  /* 0x20000011ff117230 */ /* 0x000fca0000004100 */
[----:B0-2---:R-:W-:Y:S01]  /*4b50*/  FMUL R18, R17, R2 ;  /* 0x0000000211127220 */ /* 0x005fe20000400000 */
[----:B------:R-:W-:-:S03]  /*4b60*/  PRMT R17, RZ, 0x7610, R17 ;  /* 0x00007610ff117816 */ /* 0x000fc60000000011 */
[----:B------:R-:W-:-:S05]  /*4b70*/  FFMA R18, R149, R0, R18 ;  /* 0x0000000095127223 */ /* 0x000fca0000000012 */
[----:B------:R-:W-:-:S05]  /*4b80*/  F2FP.SATFINITE.E4M3.F32.PACK_AB_MERGE_C R19, RZ, R18, RZ ;  /* 0x00000012ff13723e */ /* 0x000fca00048070ff */
[----:B------:R0:W-:Y:S01]  /*4b90*/  @!P1 STG.E.U8 desc[UR12][R14.64+0x79], R19 ;  /* 0x000079130e009986 */ /* 0x0001e2000c10110c */
[----:B------:R-:W-:Y:S05]  /*4ba0*/  @P2 BRA `(.L_x_148) ;  /* 0x0000000000042947 */ /* 0x000fea0003800000 */
[----:B------:R2:W5:Y:S02]  /*4bb0*/  LDG.E.U8 R17, desc[UR12][R20.64+0x78] ;  /* 0x0000780c14117981 */ /* 0x000564000c1e1100 */
.L_x_148:
[----:B------:R-:W-:Y:S05]  /*4bc0*/  BSYNC B0 ;  /* 0x0000000000007941 */ /* 0x000fea0003800000 */
.L_x_147:
[----:B-----5:R-:W-:Y:S01]  /*4bd0*/  LOP3.LUT R17, R17, 0xff, RZ, 0xc0, !PT ;  /* 0x000000ff11117812 */ /* 0x020fe200078ec0ff */
[----:B------:R-:W-:Y:S01]  /*4be0*/  BSSY B0, `(.L_x_149) ;  /* 0x000000b000007945 */ /* 0x000fe20003800000 */
[----:B------:R-:W-:Y:S02]  /*4bf0*/  ISETP.LT.OR P1, PT, R3, 0x7a, !P0 ;  /* 0x0000007a0300780c */ /* 0x000fe40004721670 */
[----:B------:R-:W-:Y:S02]  /*4c00*/  F2FP.F16.E4M3.UNPACK_B R17, R17 ;  /* 0x00000011ff11723e */ /* 0x000fe400020006ff */
[----:B01--4-:R-:W-:-:S03]  /*4c10*/  PRMT R14, RZ, 0x7610, R14 ;  /* 0x00007610ff0e7816 */ /* 0x013fc6000000000e */
[----:B------:R-:W-:-:S05]  /*4c20*/  HADD2.F32 R17, -RZ, R17.H0_H0 ;  /* 0x20000011ff117230 */ /* 0x000fca0000004100 */
[----:B------:R-:W-:-:S04]  /*4c30*/  FMUL R17, R17, R2 ;  /* 0x0000000211117220 */ /* 0x000fc80000400000 */
[----:B------:R-:W-:-:S05]  /*4c40*/  FFMA R17, R150, R0, R17 ;  /* 0x0000000096117223 */ /* 0x000fca0000000011 */
[----:B------:R-:W-:-:S05]  /*4c50*/  F2FP.SATFINITE.E4M3.F32.PACK_AB_MERGE_C R17, RZ, R17, RZ ;  /* 0x00000011ff11723e */ /* 0x000fca00048070ff */
[----:B------:R0:W-:Y:S01]  /*4c60*/  @!P2 STG.E.U8 desc[UR12][R12.64+0x78], R17 ;  /* 0x000078110c00a986 */ /* 0x0001e2000c10110c */
[----:B------:R-:W-:Y:S05]  /*4c70*/  @P1 BRA `(.L_x_150) ;  /* 0x0000000000041947 */ /* 0x000fea0003800000 */
[----:B------:R1:W5:Y:S02]  /*4c80*/  LDG.E.U8 R14, desc[UR12][R20.64+0x79] ;  /* 0x0000790c140e7981 */ /* 0x000364000c1e1100 */
.L_x_150:
[----:B------:R-:W-:Y:S05]  /*4c90*/  BSYNC B0 ;  /* 0x0000000000007941 */ /* 0x000fea0003800000 */
.L_x_149:
[----:B-----5:R-:W-:Y:S01]  /*4ca0*/  LOP3.LUT R14, R14, 0xff, RZ, 0xc0, !PT ;  /* 0x000000ff0e0e7812 */ /* 0x020fe200078ec0ff */
[----:B------:R-:W-:Y:S01]  /*4cb0*/  BSSY B0, `(.L_x_151) ;  /* 0x0000013000007945 */ /* 0x000fe20003800000 */
[----:B0-----:R-:W-:Y:S02]  /*4cc0*/  IADD3 R17, P0, R6, 0x40, RZ ;  /* 0x0000004006117810 */ /* 0x001fe40007f1e0ff */
[----:B------:R-:W-:-:S03]  /*4cd0*/  F2FP.F16.E4M3.UNPACK_B R14, R14 ;  /* 0x0000000eff0e723e */ /* 0x000fc600020006ff */
[----:B------:R-:W-:Y:S01]  /*4ce0*/  IMAD.X R19, RZ, RZ, R7, P0 ;  /* 0x000000ffff137224 */ /* 0x000fe200000e0607 */
[----:B------:R-:W-:Y:S01]  /*4cf0*/  ISETP.GE.AND P0, PT, R16, 0x41, PT ;  /* 0x000000411000780c */ /* 0x000fe20003f06270 */
[----:B------:R-:W-:Y:S02]  /*4d00*/  HADD2.F32 R15, -RZ, R14.H0_H0 ;  /* 0x2000000eff0f7230 */ /* 0x000fe40000004100 */
[----:B-123--:R-:W-:Y:S01]  /*4d10*/  IMAD R20, R19, UR4, RZ ;  /* 0x0000000413147c24 */ /* 0x00efe2000f8e02ff */
[----:B------:R-:W-:Y:S02]  /*4d20*/  ISETP.LT.OR P2, PT, R3, 0x1, !P0 ;  /* 0x000000010300780c */ /* 0x000fe40004741670 */
[----:B------:R-:W-:Y:S01]  /*4d30*/  FMUL R18, R15, R2 ;  /* 0x000000020f127220 */ /* 0x000fe20000400000 */
[----:B------:R-:W-:-:S04]  /*4d40*/  IMAD.WIDE.U32 R14, R17, UR4, R4 ;  /* 0x00000004110e7c25 */ /* 0x000fc8000f8e0004 */
[----:B------:R-:W-:Y:S01]  /*4d50*/  FFMA R18, R151, R0, R18 ;  /* 0x0000000097127223 */ /* 0x000fe20000000012 */
[----:B------:R-:W-:Y:S01]  /*4d60*/  IMAD R17, R17, UR5, R20 ;  /* 0x0000000511117c24 */ /* 0x000fe2000f8e0214 */
[----:B------:R-:W-:-:S03]  /*4d70*/  IADD3 R14, P3, R14, UR6, RZ ;  /* 0x000000060e0e7c10 */ /* 0x000fc6000ff7e0ff */
[----:B------:R-:W-:Y:S02]  /*4d80*/  F2FP.SATFINITE.E4M3.F32.PACK_AB_MERGE_C R19, RZ, R18, RZ ;  /* 0x00000012ff13723e */ /* 0x000fe400048070ff */
[--C-:B------:R-:W-:Y:S02]  /*4d90*/  IADD3.X R15, R15, UR7, R17.reuse, P3, !PT ;  /* 0x000000070f0f7c10 */ /* 0x100fe40009ffe411 */
[----:B------:R-:W-:Y:S01]  /*4da0*/  PRMT R17, RZ, 0x7610, R17 ;  /* 0x00007610ff117816 */ /* 0x000fe20000000011 */
[----:B------:R0:W-:Y:S01]  /*4db0*/  @!P1 STG.E.U8 desc[UR12][R12.64+0x79], R19 ;  /* 0x000079130c009986 */ /* 0x0001e2000c10110c */
[----:B------:R-:W-:Y:S05]  /*4dc0*/  @P2 BRA `(.L_x_152) ;  /* 0x0000000000042947 */ /* 0x000fea0003800000 */
[----:B------:R1:W5:Y:S02]  /*4dd0*/  LDG.E.U8 R17, desc[UR12][R14.64] ;  /* 0x0000000c0e117981 */ /* 0x000364000c1e1100 */
.L_x_152:
[----:B------:R-:W-:Y:S05]  /*4de0*/  BSYNC B0 ;  /* 0x0000000000007941 */ /* 0x000fea0003800000 */
.L_x_151:
[----:B-----5:R-:W-:Y:S01]  /*4df0*/  LOP3.LUT R17, R17, 0xff, RZ, 0xc0, !PT ;  /* 0x000000ff11117812 */ /* 0x020fe200078ec0ff */
[----:B------:R-:W-:Y:S01]  /*4e00*/  BSSY B0, `(.L_x_153) ;  /* 0x000000b000007945 */ /* 0x000fe20003800000 */
[----:B------:R-:W-:Y:S02]  /*4e10*/  ISETP.LT.OR P3, PT, R3, 0x2, !P0 ;  /* 0x000000020300780c */ /* 0x000fe40004761670 */
[----:B------:R-:W-:Y:S02]  /*4e20*/  F2FP.F16.E4M3.UNPACK_B R17, R17 ;  /* 0x00000011ff11723e */ /* 0x000fe400020006ff */
[----:B0-----:R-:W-:-:S03]  /*4e30*/  PRMT R12, RZ, 0x7610, R12 ;  /* 0x00007610ff0c7816 */ /* 0x001fc6000000000c */
[----:B------:R-:W-:-:S05]  /*4e40*/  HADD2.F32 R17, -RZ, R17.H0_H0 ;  /* 0x20000011ff117230 */ /* 0x000fca0000004100 */
[----:B------:R-:W-:-:S04]  /*4e50*/  FMUL R17, R17, R2 ;  /* 0x0000000211117220 */ /* 0x000fc80000400000 */
[----:B------:R-:W-:-:S05]  /*4e60*/  FFMA R17, R24, R0, R17 ;  /* 0x0000000018117223 */ /* 0x000fca0000000011 */
[----:B------:R-:W-:-:S05]  /*4e70*/  F2FP.SATFINITE.E4M3.F32.PACK_AB_MERGE_C R17, RZ, R17, RZ ;  /* 0x00000011ff11723e */ /* 0x000fca00048070ff */
[----:B------:R0:W-:Y:S01]  /*4e80*/  @!P2 STG.E.U8 desc[UR12][R10.64], R17 ;  /* 0x000000110a00a986 */ /* 0x0001e2000c10110c */
[----:B------:R-:W-:Y:S05]  /*4e90*/  @P3 BRA `(.L_x_154) ;  /* 0x0000000000043947 */ /* 0x000fea0003800000 */
[----:B------:R2:W5:Y:S02]  /*4ea0*/  LDG.E.U8 R12, desc[UR12][R14.64+0x1] ;  /* 0x0000010c0e0c7981 */ /* 0x000564000c1e1100 */
.L_x_154:
[----:B------:R-:W-:Y:S05]  /*4eb0*/  BSYNC B0 ;  /* 0x0000000000007941 */ /* 0x000fea0003800000 */
.L_x_153:
[----:B-----5:R-:W-:Y:S01]  /*4ec0*/  LOP3.LUT R12, R12, 0xff, RZ, 0xc0, !PT ;  /* 0x000000ff0c0c7812 */ /* 0x020fe200078ec0ff */
[----:B------:R-:W-:Y:S01]  /*4ed0*/  BSSY B0, `(.L_x_155) ;  /* 0x0000013000007945 */ /* 0x000fe20003800000 */
[----:B0-----:R-:W-:Y:S02]  /*4ee0*/  IADD3 R17, P1, R6, 0x48, RZ ;  /* 0x0000004806117810 */ /* 0x001fe40007f3e0ff */
[----:B------:R-:W-:-:S03]  /*4ef0*/  F2FP.F16.E4M3.UNPACK_B R12, R12 ;  /* 0x0000000cff0c723e */ /* 0x000fc600020006ff */
[----:B------:R-:W-:Y:S01]  /*4f00*/  IMAD.X R7, RZ, RZ, R7, P1 ;  /* 0x000000ffff077224 */ /* 0x000fe200008e0607 */
[----:B------:R-:W-:Y:S01]  /*4f10*/  ISETP.GE.AND P1, PT, R16, 0x49, PT ;  /* 0x000000491000780c */ /* 0x000fe20003f26270 */
[----:B------:R-:W-:Y:S02]  /*4f20*/  HADD2.F32 R13, -RZ, R12.H0_H0 ;  /* 0x2000000cff0d7230 */ /* 0x000fe40000004100 */
[----:B------:R-:W-:Y:S01]  /*4f30*/  IMAD R12, R7, UR4, RZ ;  /* 0x00000004070c7c24 */ /* 0x000fe2000f8e02ff */
[----:B------:R-:W-:Y:S01]  /*4f40*/  ISETP.LT.OR P2, PT, R3, 0x1, !P1 ;  /* 0x000000010300780c */ /* 0x000fe20004f41670 */
[----:B------:R-:W-:-:S04]  /*4f50*/  IMAD.WIDE.U32 R4, R17, UR4, R4 ;  /* 0x0000000411047c25 */ /* 0x000fc8000f8e0004 */
[----:B------:R-:W-:Y:S01]  /*4f60*/  FMUL R6, R13, R2 ;  /* 0x000000020d067220 */ /* 0x000fe20000400000 */
[----:B------:R-:W-:-:S03]  /*4f70*/  IMAD R17, R17, UR5, R12 ;  /* 0x0000000511117c24 */ /* 0x000fc6000f8e020c */
[----:B------:R-:W-:Y:S01]  /*4f80*/  FFMA R6, R25, R0, R6 ;  /* 0x0000000019067223 */ /* 0x000fe20000000006 */
[----:B------:R-:W-:-:S04]  /*4f90*/  IADD3 R4, P4, R4, UR6, RZ ;  /* 0x0000000604047c10 */ /* 0x000fc8000ff9e0ff */
[----:B------:R-:W-:Y:S02]  /*4fa0*/  F2FP.SATFINITE.E4M3.F32.PACK_AB_MERGE_C R7, RZ, R6, RZ ;  /* 0x00000006ff07723e */ /* 0x000fe400048070ff */
[----:B------:R-:W-:Y:S02]  /*4fb0*/  IADD3.X R5, R5, UR7, R17, P4, !PT ;  /* 0x0000000705057c10 */ /* 0x000fe4000a7fe411 */
[----:B------:R-:W-:Y:S01]  /*4fc0*/  PRMT R6, RZ, 0x7610, R6 ;  /* 0x00007610ff067816 */ /* 0x000fe20000000006 */
[----:B------:R0:W-:Y:S01]  /*4fd0*/  @!P3 STG.E.U8 desc[UR12][R10.64+0x1], R7 ;  /* 0x000001070a00b986 */ /* 0x0001e2000c10110c */
[----:B------:R-:W-:Y:S05]  /*4fe0*/  @P2 BRA `(.L_x_156) ;  /* 0x0000000000042947 */ /* 0x000fea0003800000 */
[----:B------:R3:W5:Y:S02]  /*4ff0*/  LDG.E.U8 R6, desc[UR12][R4.64] ;  /* 0x0000000c04067981 */ /* 0x000764000c1e1100 */
.L_x_156:
[----:B------:R-:W-:Y:S05]  /*5000*/  BSYNC B0 ;  /* 0x0000000000007941 */ /* 0x000fea0003800000 */
.L_x_155:
[----:B-----5:R-:W-:Y:S01]  /*5010*/  LOP3.LUT R6, R6, 0xff, RZ, 0xc0, !PT ;  /* 0x000000ff06067812 */ /* 0x020fe200078ec0ff */
[----:B------:R-:W-:Y:S01]  /*5020*/  BSSY B0, `(.L_x_157) ;  /* 0x000000b000007945 */ /* 0x000fe20003800000 */
[----:B------:R-:W-:Y:S02]  /*5030*/  ISETP.LT.OR P3, PT, R3, 0x2, !P1 ;  /* 0x000000020300780c */ /* 0x000fe40004f61670 */
[----:B------:R-:W-:-:S05]  /*5040*/  F2FP.F16.E4M3.UNPACK_B R6, R6 ;  /* 0x00000006ff06723e */ /* 0x000fca00020006ff */
[----:B0-----:R-:W-:Y:S01]  /*5050*/  HADD2.F32 R7, -RZ, R6.H0_H0 ;  /* 0x20000006ff077230 */ /* 0x001fe20000004100 */
[----:B------:R-:W-:-:S04]  /*5060*/  PRMT R6, RZ, 0x7610, R6 ;  /* 0x00007610ff067816 */ /* 0x000fc80000000006 */
[----:B------:R-:W-:-:S04]  /*5070*/  FMUL R7, R7, R2 ;  /* 0x0000000207077220 */ /* 0x000fc80000400000 */
[----:B------:R-:W-:-:S05]  /*5080*/  FFMA R7, R26, R0, R7 ;  /* 0x000000001a077223 */ /* 0x000fca0000000007 */
[----:B------:R-:W-:-:S05]  /*5090*/  F2FP.SATFINITE.E4M3.F32.PACK_AB_MERGE_C R7, RZ, R7, RZ ;  /* 0x00000007ff07723e */ /* 0x000fca00048070ff */
[----:B------:R0:W-:Y:S01]  /*50a0*/  @!P2 STG.E.U8 desc[UR12][R8.64], R7 ;  /* 0x000000070800a986 */ /* 0x0001e2000c10110c */
[----:B------:R-:W-:Y:S05]  /*50b0*/  @P3 BRA `(.L_x_158) ;  /* 0x0000000000043947 */ /* 0x000fea0003800000 */
[----:B------:R4:W5:Y:S02]  /*50c0*/  LDG.E.U8 R6, desc[UR12][R4.64+0x1] ;  /* 0x0000010c04067981 */ /* 0x000964000c1e1100 */
.L_x_158:
[----:B------:R-:W-:Y:S05]  /*50d0*/  BSYNC B0 ;  /* 0x0000000000007941 */ /* 0x000fea0003800000 */
.L_x_157:
[----:B-----5:R-:W-:Y:S01]  /*50e0*/  LOP3.LUT R6, R6, 0xff, RZ, 0xc0, !PT ;  /* 0x000000ff06067812 */ /* 0x020fe200078ec0ff */
[----:B------:R-:W-:Y:S01]  /*50f0*/  BSSY B0, `(.L_x_159) ;  /* 0x000000b000007945 */ /* 0x000fe20003800000 */
[----:B------:R-:W-:Y:S02]  /*5100*/  ISETP.LT.OR P2, PT, R3, 0x9, !P0 ;  /* 0x000000090300780c */ /* 0x000fe40004741670 */
[----:B------:R-:W-:-:S05]  /*5110*/  F2FP.F16.E4M3.UNPACK_B R6, R6 ;  /* 0x00000006ff06723e */ /* 0x000fca00020006ff */
[----:B0-----:R-:W-:-:S05]  /*5120*/  HADD2.F32 R7, -RZ, R6.H0_H0 ;  /* 0x20000006ff077230 */ /* 0x001fca0000004100 */
[----:B------:R-:W-:-:S04]  /*5130*/  FMUL R6, R7, R2 ;  /* 0x0000000207067220 */ /* 0x000fc80000400000 */
[----:B------:R-:W-:-:S05]  /*5140*/  FFMA R6, R27, R0, R6 ;  /* 0x000000001b067223 */ /* 0x000fca0000000006 */
[----:B------:R-:W-:Y:S02]  /*5150*/  F2FP.SATFINITE.E4M3.F32.PACK_AB_MERGE_C R7, RZ, R6, RZ ;  /* 0x00000006ff07723e */ /* 0x000fe400048070ff */
[----:B------:R-:W-:-:S03]  /*5160*/  PRMT R6, RZ, 0x7610, R6 ;  /* 0x00007610ff067816 */ /* 0x000fc60000000006 */
[----:B------:R0:W-:Y:S01]  /*5170*/  @!P3 STG.E.U8 desc[UR12][R8.64+0x1], R7 ;  /* 0x000001070800b986 */ /* 0x0001e2000c10110c */
[----:B------:R-:W-:Y:S05]  /*5180*/  @P2 BRA `(.L_x_160) ;  /* 0x0000000000042947 */ /* 0x000fea0003800000 */
[----:B------:R0:W5:Y:S02]  /*5190*/  LDG.E.U8 R6, desc[UR12][R14.64+0x8] ;  /* 0x0000080c0e067981 */ /* 0x000164000c1e1100 */
.L_x_160:
[----:B------:R-:W-:Y:S05]  /*51a0*/  BSYNC B0 ;  /* 0x0000000000007941 */ /* 0x000fea0003800000 */
.L_x_159:
        /* <DEDUP_REMOVED lines=12> */
.L_x_162:
[----:B------:R-:W-:Y:S05]  /*5270*/  BSYNC B0 ;  /* 0x0000000000007941 */ /* 0x000fea0003800000 */
.L_x_161:
        /* <DEDUP_REMOVED lines=12> */
.L_x_164:
[----:B------:R-:W-:Y:S05]  /*5340*/  BSYNC B0 ;  /* 0x0000000000007941 */ /* 0x000fea0003800000 */
.L_x_163:
        /* <DEDUP_REMOVED lines=12> */
.L_x_166:
[----:B------:R-:W-:Y:S05]  /*5410*/  BSYNC B0 ;  /* 0x0000000000007941 */ /* 0x000fea0003800000 */
.L_x_165:
        /* <DEDUP_REMOVED lines=12> */
.L_x_168:
[----:B------:R-:W-:Y:S05]  /*54e0*/  BSYNC B0 ;  /* 0x0000000000007941 */ /* 0x000fea0003800000 */
.L_x_167:
        /* <DEDUP_REMOVED lines=12> */
.L_x_170:
[----:B------:R-:W-:Y:S05]  /*55b0*/  BSYNC B0 ;  /* 0x0000000000007941 */ /* 0x000fea0003800000 */
.L_x_169:
        /* <DEDUP_REMOVED lines=12> */
.L_x_172:
[----:B------:R-:W-:Y:S05]  /*5680*/  BSYNC B0 ;  /* 0x0000000000007941 */ /* 0x000fea0003800000 */
.L_x_171:
        /* <DEDUP_REMOVED lines=12> */
.L_x_174:
[----:B------:R-:W-:Y:S05]  /*5750*/  BSYNC B0 ;  /* 0x0000000000007941 */ /* 0x000fea0003800000 */
.L_x_173:
        /* <DEDUP_REMOVED lines=12> */
.L_x_176:
[----:B------:R-:W-:Y:S05]  /*5820*/  BSYNC B0 ;  /* 0x0000000000007941 */ /* 0x000fea0003800000 */
.L_x_175:
        /* <DEDUP_REMOVED lines=12> */
.L_x_178:
[----:B------:R-:W-:Y:S05]  /*58f0*/  BSYNC B0 ;  /* 0x0000000000007941 */ /* 0x000fea0003800000 */
.L_x_177:
        /* <DEDUP_REMOVED lines=12> */
.L_x_180:
[----:B------:R-:W-:Y:S05]  /*59c0*/  BSYNC B0 ;  /* 0x0000000000007941 */ /* 0x000fea0003800000 */
.L_x_179:
        /* <DEDUP_REMOVED lines=12> */
.L_x_182:
[----:B------:R-:W-:Y:S05]  /*5a90*/  BSYNC B0 ;  /* 0x0000000000007941 */ /* 0x000fea0003800000 */
.L_x_181:
        /* <DEDUP_REMOVED lines=12> */
.L_x_184:
[----:B------:R-:W-:Y:S05]  /*5b60*/  BSYNC B0 ;  /* 0x0000000000007941 */ /* 0x000fea0003800000 */
.L_x_183:
        /* <DEDUP_REMOVED lines=12> */
.L_x_186:
[----:B------:R-:W-:Y:S05]  /*5c30*/  BSYNC B0 ;  /* 0x0000000000007941 */ /* 0x000fea0003800000 */
.L_x_185:
        /* <DEDUP_REMOVED lines=12> */
.L_x_188:
[----:B------:R-:W-:Y:S05]  /*5d00*/  BSYNC B0 ;  /* 0x0000000000007941 */ /* 0x000fea0003800000 */
.L_x_187:
        /* <DEDUP_REMOVED lines=12> */
.L_x_190:
[----:B------:R-:W-:Y:S05]  /*5dd0*/  BSYNC B0 ;  /* 0x0000000000007941 */ /* 0x000fea0003800000 */
.L_x_189:
        /* <DEDUP_REMOVED lines=12> */
.L_x_192:
[----:B------:R-:W-:Y:S05]  /*5ea0*/  BSYNC B0 ;  /* 0x0000000000007941 */ /* 0x000fea0003800000 */
.L_x_191:
        /* <DEDUP_REMOVED lines=12> */
.L_x_194:
[----:B------:R-:W-:Y:S05]  /*5f70*/  BSYNC B0 ;  /* 0x0000000000007941 */ /* 0x000fea0003800000 */
.L_x_193:
        /* <DEDUP_REMOVED lines=12> */
.L_x_196:
[----:B------:R-:W-:Y:S05]  /*6040*/  BSYNC B0 ;  /* 0x0000000000007941 */ /* 0x000fea0003800000 */
.L_x_195:
        /* <DEDUP_REMOVED lines=12> */
.L_x_198:
[----:B------:R-:W-:Y:S05]  /*6110*/  BSYNC B0 ;  /* 0x0000000000007941 */ /* 0x000fea0003800000 */
.L_x_197:
        /* <DEDUP_REMOVED lines=12> */
.L_x_200:
[----:B------:R-:W-:Y:S05]  /*61e0*/  BSYNC B0 ;  /* 0x0000000000007941 */ /* 0x000fea0003800000 */
.L_x_199:
        /* <DEDUP_REMOVED lines=12> */
.L_x_202:
[----:B------:R-:W-:Y:S05]  /*62b0*/  BSYNC B0 ;  /* 0x0000000000007941 */ /* 0x000fea0003800000 */
.L_x_201:
        /* <DEDUP_REMOVED lines=12> */
.L_x_204:
[----:B------:R-:W-:Y:S05]  /*6380*/  BSYNC B0 ;  /* 0x0000000000007941 */ /* 0x000fea0003800000 */
.L_x_203:
        /* <DEDUP_REMOVED lines=12> */
.L_x_206:
[----:B------:R-:W-:Y:S05]  /*6450*/  BSYNC B0 ;  /* 0x0000000000007941 */ /* 0x000fea0003800000 */
.L_x_205:
        /* <DEDUP_REMOVED lines=12> */
.L_x_208:
[----:B------:R-:W-:Y:S05]  /*6520*/  BSYNC B0 ;  /* 0x0000000000007941 */ /* 0x000fea0003800000 */
.L_x_207:
        /* <DEDUP_REMOVED lines=12> */
.L_x_210:
[----:B------:R-:W-:Y:S05]  /*65f0*/  BSYNC B0 ;  /* 0x0000000000007941 */ /* 0x000fea0003800000 */
.L_x_209:
        /* <DEDUP_REMOVED lines=12> */
.L_x_212:
[----:B------:R-:W-:Y:S05]  /*66c0*/  BSYNC B0 ;  /* 0x0000000000007941 */ /* 0x000fea0003800000 */
.L_x_211:
        /* <DEDUP_REMOVED lines=12> */
.L_x_214:
[----:B------:R-:W-:Y:S05]  /*6790*/  BSYNC B0 ;  /* 0x0000000000007941 */ /* 0x000fea0003800000 */
.L_x_213:
        /* <DEDUP_REMOVED lines=12> */
.L_x_216:
[----:B------:R-:W-:Y:S05]  /*6860*/  BSYNC B0 ;  /* 0x0000000000007941 */ /* 0x000fea0003800000 */
.L_x_215:
        /* <DEDUP_REMOVED lines=12> */
.L_x_218:
[----:B------:R-:W-:Y:S05]  /*6930*/  BSYNC B0 ;  /* 0x0000000000007941 */ /* 0x000fea0003800000 */
.L_x_217:
        /* <DEDUP_REMOVED lines=12> */
.L_x_220:
[----:B------:R-:W-:Y:S05]  /*6a00*/  BSYNC B0 ;  /* 0x0000000000007941 */ /* 0x000fea0003800000 */
.L_x_219:
        /* <DEDUP_REMOVED lines=12> */
.L_x_222:
[----:B------:R-:W-:Y:S05]  /*6ad0*/  BSYNC B0 ;  /* 0x0000000000007941 */ /* 0x000fea0003800000 */
.L_x_221:
        /* <DEDUP_REMOVED lines=12> */
.L_x_224:
[----:B------:R-:W-:Y:S05]  /*6ba0*/  BSYNC B0 ;  /* 0x0000000000007941 */ /* 0x000fea0003800000 */
.L_x_223:
        /* <DEDUP_REMOVED lines=12> */
.L_x_226:
[----:B------:R-:W-:Y:S05]  /*6c70*/  BSYNC B0 ;  /* 0x0000000000007941 */ /* 0x000fea0003800000 */
.L_x_225:
        /* <DEDUP_REMOVED lines=12> */
.L_x_228:
[----:B------:R-:W-:Y:S05]  /*6d40*/  BSYNC B0 ;  /* 0x0000000000007941 */ /* 0x000fea0003800000 */
.L_x_227:
        /* <DEDUP_REMOVED lines=12> */
.L_x_230:
[----:B------:R-:W-:Y:S05]  /*6e10*/  BSYNC B0 ;  /* 0x0000000000007941 */ /* 0x000fea0003800000 */
.L_x_229:
        /* <DEDUP_REMOVED lines=12> */
.L_x_232:
[----:B------:R-:W-:Y:S05]  /*6ee0*/  BSYNC B0 ;  /* 0x0000000000007941 */ /* 0x000fea0003800000 */
.L_x_231:
        /* <DEDUP_REMOVED lines=12> */
.L_x_234:
[----:B------:R-:W-:Y:S05]  /*6fb0*/  BSYNC B0 ;  /* 0x0000000000007941 */ /* 0x000fea0003800000 */
.L_x_233:
        /* <DEDUP_REMOVED lines=12> */
.L_x_236:
[----:B------:R-:W-:Y:S05]  /*7080*/  BSYNC B0 ;  /* 0x0000000000007941 */ /* 0x000fea0003800000 */
.L_x_235:
        /* <DEDUP_REMOVED lines=12> */
.L_x_238:
[----:B------:R-:W-:Y:S05]  /*7150*/  BSYNC B0 ;  /* 0x0000000000007941 */ /* 0x000fea0003800000 */
.L_x_237:
        /* <DEDUP_REMOVED lines=12> */
.L_x_240:
[----:B------:R-:W-:Y:S05]  /*7220*/  BSYNC B0 ;  /* 0x0000000000007941 */ /* 0x000fea0003800000 */
.L_x_239:
        /* <DEDUP_REMOVED lines=12> */
.L_x_242:
[----:B------:R-:W-:Y:S05]  /*72f0*/  BSYNC B0 ;  /* 0x0000000000007941 */ /* 0x000fea0003800000 */
.L_x_241:
        /* <DEDUP_REMOVED lines=12> */
.L_x_244:
[----:B------:R-:W-:Y:S05]  /*73c0*/  BSYNC B0 ;  /* 0x0000000000007941 */ /* 0x000fea0003800000 */
.L_x_243:
        /* <DEDUP_REMOVED lines=12> */
.L_x_246:
[----:B------:R-:W-:Y:S05]  /*7490*/  BSYNC B0 ;  /* 0x0000000000007941 */ /* 0x000fea0003800000 */
.L_x_245:
        /* <DEDUP_REMOVED lines=12> */
.L_x_248:
[----:B------:R-:W-:Y:S05]  /*7560*/  BSYNC B0 ;  /* 0x0000000000007941 */ /* 0x000fea0003800000 */
.L_x_247:
        /* <DEDUP_REMOVED lines=12> */
.L_x_250:
[----:B------:R-:W-:Y:S05]  /*7630*/  BSYNC B0 ;  /* 0x0000000000007941 */ /* 0x000fea0003800000 */
.L_x_249:
        /* <DEDUP_REMOVED lines=12> */
.L_x_252:
[----:B------:R-:W-:Y:S05]  /*7700*/  BSYNC B0 ;  /* 0x0000000000007941 */ /* 0x000fea0003800000 */
.L_x_251:
        /* <DEDUP_REMOVED lines=12> */
.L_x_254:
[----:B------:R-:W-:Y:S05]  /*77d0*/  BSYNC B0 ;  /* 0x0000000000007941 */ /* 0x000fea0003800000 */
.L_x_253:
        /* <DEDUP_REMOVED lines=12> */
.L_x_256:
[----:B------:R-:W-:Y:S05]  /*78a0*/  BSYNC B0 ;  /* 0x0000000000007941 */ /* 0x000fea0003800000 */
.L_x_255:
        /* <DEDUP_REMOVED lines=12> */
.L_x_258:
[----:B------:R-:W-:Y:S05]  /*7970*/  BSYNC B0 ;  /* 0x0000000000007941 */ /* 0x000fea0003800000 */
.L_x_257:
        /* <DEDUP_REMOVED lines=12> */
.L_x_260:
[----:B------:R-:W-:Y:S05]  /*7a40*/  BSYNC B0 ;  /* 0x0000000000007941 */ /* 0x000fea0003800000 */
.L_x_259:
        /* <DEDUP_REMOVED lines=12> */
.L_x_262:
[----:B------:R-:W-:Y:S05]  /*7b10*/  BSYNC B0 ;  /* 0x0000000000007941 */ /* 0x000fea0003800000 */
.L_x_261:
        /* <DEDUP_REMOVED lines=12> */
.L_x_264:
[----:B------:R-:W-:Y:S05]  /*7be0*/  BSYNC B0 ;  /* 0x0000000000007941 */ /* 0x000fea0003800000 */
.L_x_263:
[----:B-----5:R-:W-:Y:S01]  /*7bf0*/  F2FP.F16.E4M3.UNPACK_B R6, R6 ;  /* 0x00000006ff06723e */ /* 0x020fe200020006ff */
[----:B------:R-:W-:Y:S01]  /*7c00*/  BSSY B0, `(.L_x_265) ;  /* 0x000000a000007945 */ /* 0x000fe20003800000 */
[----:B------:R-:W-:-:S03]  /*7c10*/  ISETP.LT.OR P3, PT, R3, 0x72, !P0 ;  /* 0x000000720300780c */ /* 0x000fc60004761670 */
        /* <DEDUP_REMOVED lines=8> */
.L_x_266:
[----:B------:R-:W-:Y:S05]  /*7ca0*/  BSYNC B0 ;  /* 0x0000000000007941 */ /* 0x000fea0003800000 */
.L_x_265:
[----:B-----5:R-:W-:Y:S01]  /*7cb0*/  F2FP.F16.E4M3.UNPACK_B R6, R6 ;  /* 0x00000006ff06723e */ /* 0x020fe200020006ff */
[----:B------:R-:W-:Y:S01]  /*7cc0*/  BSSY B0, `(.L_x_267) ;  /* 0x000000a000007945 */ /* 0x000fe20003800000 */
[----:B------:R-:W-:-:S03]  /*7cd0*/  ISETP.LT.OR P2, PT, R3, 0x71, !P1 ;  /* 0x000000710300780c */ /* 0x000fc60004f41670 */
        /* <DEDUP_REMOVED lines=8> */
.L_x_268:
[----:B------:R-:W-:Y:S05]  /*7d60*/  BSYNC B0 ;  /* 0x0000000000007941 */ /* 0x000fea0003800000 */
.L_x_267:
        /* <DEDUP_REMOVED lines=11> */
.L_x_270:
[----:B------:R-:W-:Y:S05]  /*7e20*/  BSYNC B0 ;  /* 0x0000000000007941 */ /* 0x000fea0003800000 */
.L_x_269:
        /* <DEDUP_REMOVED lines=11> */
.L_x_272:
[----:B------:R-:W-:Y:S05]  /*7ee0*/  BSYNC B0 ;  /* 0x0000000000007941 */ /* 0x000fea0003800000 */
.L_x_271:
        /* <DEDUP_REMOVED lines=11> */
.L_x_274:
[----:B------:R-:W-:Y:S05]  /*7fa0*/  BSYNC B0 ;  /* 0x0000000000007941 */ /* 0x000fea0003800000 */
.L_x_273:
        /* <DEDUP_REMOVED lines=11> */
.L_x_276:
[----:B------:R-:W-:Y:S05]  /*8060*/  BSYNC B0 ;  /* 0x0000000000007941 */ /* 0x000fea0003800000 */
.L_x_275:
[----:B-----5:R-:W-:Y:S01]  /*8070*/  F2FP.F16.E4M3.UNPACK_B R6, R6 ;  /* 0x00000006ff06723e */ /* 0x020fe200020006ff */
[----:B------:R-:W-:Y:S01]  /*8080*/  BSSY B0, `(.L_x_277) ;  /* 0x000000a000007945 */ /* 0x000fe20003800000 */
[----:B------:R-:W-:Y:S02]  /*8090*/  ISETP.LT.OR P1, PT, R3, 0x7a, !P1 ;  /* 0x0000007a0300780c */ /* 0x000fe40004f21670 */
[----:B------:R-:W-:Y:S01]  /*80a0*/  PRMT R3, RZ, 0x7610, R3 ;  /* 0x00007610ff037816 */ /* 0x000fe20000000003 */
[----:B0-----:R-:W-:-:S05]  /*80b0*/  HADD2.F32 R7, -RZ, R6.H0_H0 ;  /* 0x20000006ff077230 */ /* 0x001fca0000004100 */
[----:B------:R-:W-:-:S04]  /*80c0*/  FMUL R7, R7, R2 ;  /* 0x0000000207077220 */ /* 0x000fc80000400000 */
[----:B------:R-:W-:-:S05]  /*80d0*/  FFMA R7, R86, R0, R7 ;  /* 0x0000000056077223 */ /* 0x000fca0000000007 */
[----:B------:R-:W-:-:S05]  /*80e0*/  F2FP.SATFINITE.E4M3.F32.PACK_AB_MERGE_C R7, RZ, R7, RZ ;  /* 0x00000007ff07723e */ /* 0x000fca00048070ff */
[----:B------:R0:W-:Y:S01]  /*80f0*/  @!P2 STG.E.U8 desc[UR12][R8.64+0x78], R7 ;  /* 0x000078070800a986 */ /* 0x0001e2000c10110c */
[----:B------:R-:W-:Y:S05]  /*8100*/  @P1 BRA `(.L_x_278) ;  /* 0x0000000000041947 */ /* 0x000fea0003800000 */
[----:B------:R0:W5:Y:S02]  /*8110*/  LDG.E.U8 R3, desc[UR12][R4.64+0x79] ;  /* 0x0000790c04037981 */ /* 0x000164000c1e1100 */
.L_x_278:
[----:B------:R-:W-:Y:S05]  /*8120*/  BSYNC B0 ;  /* 0x0000000000007941 */ /* 0x000fea0003800000 */
.L_x_277:
[----:B-----5:R-:W-:-:S05]  /*8130*/  F2FP.F16.E4M3.UNPACK_B R3, R3 ;  /* 0x00000003ff03723e */ /* 0x020fca00020006ff */
[----:B------:R-:W-:-:S05]  /*8140*/  HADD2.F32 R3, -RZ, R3.H0_H0 ;  /* 0x20000003ff037230 */ /* 0x000fca0000004100 */
[----:B------:R-:W-:-:S04]  /*8150*/  FMUL R2, R3, R2 ;  /* 0x0000000203027220 */ /* 0x000fc80000400000 */
[----:B------:R-:W-:-:S05]  /*8160*/  FFMA R2, R87, R0, R2 ;  /* 0x0000000057027223 */ /* 0x000fca0000000002 */
[----:B------:R-:W-:Y:S01]  /*8170*/  F2FP.SATFINITE.E4M3.F32.PACK_AB_MERGE_C R3, RZ, R2, RZ ;  /* 0x00000002ff03723e */ /* 0x000fe200048070ff */
[----:B------:R-:W-:Y:S06]  /*8180*/  @P1 EXIT ;  /* 0x000000000000194d */ /* 0x000fec0003800000 */
[----:B------:R-:W-:Y:S01]  /*8190*/  STG.E.U8 desc[UR12][R8.64+0x79], R3 ;  /* 0x0000790308007986 */ /* 0x000fe2000c10110c */
[----:B------:R-:W-:Y:S05]  /*81a0*/  EXIT ;  /* 0x000000000000794d */ /* 0x000fea0003800000 */
.L_x_22:
[----:B------:R-:W-:Y:S01]  /*81b0*/  ISETP.GE.AND P3, PT, R16, 0x1, PT ;  /* 0x000000011000780c */ /* 0x000fe20003f66270 */
[-C--:B-1----:R-:W-:Y:S01]  /*81c0*/  FMUL R89, R89, R0.reuse ;  /* 0x0000000059597220 */ /* 0x082fe20000400000 */
[-C--:B------:R-:W-:Y:S01]  /*81d0*/  FMUL R88, R88, R0.reuse ;  /* 0x0000000058587220 */ /* 0x080fe20000400000 */
[----:B------:R-:W-:Y:S01]  /*81e0*/  ISETP.GE.AND P2, PT, R16, 0x9, PT ;  /* 0x000000091000780c */ /* 0x000fe20003f46270 */
[-C--:B------:R-:W-:Y:S01]  /*81f0*/  FMUL R90, R90, R0.reuse ;  /* 0x000000005a5a7220 */ /* 0x080fe20000400000 */
[----:B------:R-:W-:Y:S01]  /*8200*/  ISETP.LT.OR P1, PT, R3, 0x2, !P3 ;  /* 0x000000020300780c */ /* 0x000fe20005f21670 */
[-C--:B------:R-:W-:Y:S01]  /*8210*/  FMUL R91, R91, R0.reuse ;  /* 0x000000005b5b7220 */ /* 0x080fe20000400000 */
[----:B------:R-:W-:Y:S01]  /*8220*/  ISETP.LT.OR P0, PT, R3, 0x1, !P3 ;  /* 0x000000010300780c */ /* 0x000fe20005f01670 */
[-C--:B------:R-:W-:Y:S01]  /*8230*/  FMUL R92, R92, R0.reuse ;  /* 0x000000005c5c7220 */ /* 0x080fe20000400000 */
[----:B------:R-:W-:Y:S01]  /*8240*/  F2FP.SATFINITE.E4M3.F32.PACK_AB_MERGE_C R89, RZ, R89, RZ ;  /* 0x00000059ff59723e */ /* 0x000fe200048070ff */
[----:B------:R-:W-:Y:S01]  /*8250*/  FMUL R93, R93, R0 ;  /* 0x000000005d5d7220 */ /* 0x000fe20000400000 */
[----:B------:R-:W-:Y:S01]  /*8260*/  F2FP.SATFINITE.E4M3.F32.PACK_AB_MERGE_C R5, RZ, R88, RZ ;  /* 0x00000058ff05723e */ /* 0x000fe200048070ff */
[-C--:B------:R-:W-:Y:S01]  /*8270*/  FMUL R94, R94, R0.reuse ;  /* 0x000000005e5e7220 */ /* 0x080fe20000400000 */
[----:B------:R-:W-:Y:S01]  /*8280*/  ISETP.LT.OR P4, PT, R3, 0x2, !P2 ;  /* 0x000000020300780c */ /* 0x000fe20005781670 */
[-C--:B------:R-:W-:Y:S01]  /*8290*/  FMUL R95, R95, R0.reuse ;  /* 0x000000005f5f7220 */ /* 0x080fe20000400000 */
[C---:B------:R-:W-:Y:S01]  /*82a0*/  ISETP.LT.OR P5, PT, R3.reuse, 0x9, !P3 ;  /* 0x000000090300780c */ /* 0x040fe20005fa1670 */
[-C--:B------:R-:W-:Y:S01]  /*82b0*/  FMUL R96, R96, R0.reuse ;  /* 0x0000000060607220 */ /* 0x080fe20000400000 */
[C---:B------:R-:W-:Y:S01]  /*82c0*/  ISETP.LT.OR P6, PT, R3.reuse, 0xa, !P3 ;  /* 0x0000000a0300780c */ /* 0x040fe20005fc1670 */
[----:B------:R-:W-:Y:S01]  /*82d0*/  @!P1 STG.E.U8 desc[UR12][R14.64+0x1], R89 ;  /* 0x000001590e009986 */ /* 0x000fe2000c10110c */
[----:B------:R-:W-:Y:S01]  /*82e0*/  ISETP.LT.OR P1, PT, R3, 0x1, !P2 ;  /* 0x000000010300780c */ /* 0x000fe20005721670 */
[-C--:B------:R-:W-:Y:S01]  /*82f0*/  FMUL R97, R97, R0.reuse ;  /* 0x0000000061617220 */ /* 0x080fe20000400000 */
[----:B------:R-:W-:Y:S01]  /*8300*/  F2FP.SATFINITE.E4M3.F32.PACK_AB_MERGE_C R91, RZ, R91, RZ ;  /* 0x0000005bff5b723e */ /* 0x000fe200048070ff */
[----:B------:R0:W-:Y:S01]  /*8310*/  @!P0 STG.E.U8 desc[UR12][R14.64], R5 ;  /* 0x000000050e008986 */ /* 0x0001e2000c10110c */
[----:B------:R-:W-:Y:S01]  /*8320*/  ISETP.LT.OR P0, PT, R3, 0x9, !P2 ;  /* 0x000000090300780c */ /* 0x000fe20005701670 */
[----:B------:R-:W-:Y:S01]  /*8330*/  FMUL R98, R98, R0 ;  /* 0x0000000062627220 */ /* 0x000fe20000400000 */
[----:B------:R-:W-:Y:S01]  /*8340*/  F2FP.SATFINITE.E4M3.F32.PACK_AB_MERGE_C R7, RZ, R92, RZ ;  /* 0x0000005cff07723e */ /* 0x000fe200048070ff */
[----:B------:R-:W-:Y:S01]  /*8350*/  @!P4 STG.E.U8 desc[UR12][R12.64+0x1], R91 ;  /* 0x0000015b0c00c986 */ /* 0x000fe2000c10110c */
[----:B------:R-:W-:Y:S01]  /*8360*/  F2FP.SATFINITE.E4M3.F32.PACK_AB_MERGE_C R93, RZ, R93, RZ ;  /* 0x0000005dff5d723e */ /* 0x000fe200048070ff */
[----:B------:R-:W-:Y:S01]  /*8370*/  FMUL R99, R99, R0 ;  /* 0x0000000063637220 */ /* 0x000fe20000400000 */
[----:B------:R-:W-:Y:S01]  /*8380*/  F2FP.SATFINITE.E4M3.F32.PACK_AB_MERGE_C R17, RZ, R94, RZ ;  /* 0x0000005eff11723e */ /* 0x000fe200048070ff */
[-C--:B------:R-:W-:Y:S01]  /*8390*/  FMUL R100, R100, R0.reuse ;  /* 0x0000000064647220 */ /* 0x080fe20000400000 */
[----:B------:R-:W-:Y:S01]  /*83a0*/  ISETP.LT.OR P4, PT, R3, 0x12, !P3 ;  /* 0x000000120300780c */ /* 0x000fe20005f81670 */
[-C--:B------:R-:W-:Y:S01]  /*83b0*/  FMUL R101, R101, R0.reuse ;  /* 0x0000000065657220 */ /* 0x080fe20000400000 */
[----:B------:R-:W-:Y:S01]  /*83c0*/  F2FP.SATFINITE.E4M3.F32.PACK_AB_MERGE_C R95, RZ, R95, RZ ;  /* 0x0000005fff5f723e */ /* 0x000fe200048070ff */
[----:B------:R-:W-:Y:S01]  /*83d0*/  FMUL R102, R102, R0 ;  /* 0x0000000066667220 */ /* 0x000fe20000400000 */
[----:B0-----:R-:W-:Y:S01]  /*83e0*/  F2FP.SATFINITE.E4M3.F32.PACK_AB_MERGE_C R5, RZ, R90, RZ ;  /* 0x0000005aff05723e */ /* 0x001fe200048070ff */
[-C--:B------:R-:W-:Y:S01]  /*83f0*/  FMUL R103, R103, R0.reuse ;  /* 0x0000000067677220 */ /* 0x080fe20000400000 */
[----:B------:R-:W-:Y:S01]  /*8400*/  F2FP.SATFINITE.E4M3.F32.PACK_AB_MERGE_C R97, RZ, R97, RZ ;  /* 0x00000061ff61723e */ /* 0x000fe200048070ff */
[-C--:B------:R-:W-:Y:S01]  /*8410*/  FMUL R104, R104, R0.reuse ;  /* 0x0000000068687220 */ /* 0x080fe20000400000 */
[----:B------:R-:W-:Y:S01]  /*8420*/  F2FP.SATFINITE.E4M3.F32.PACK_AB_MERGE_C R99, RZ, R99, RZ ;  /* 0x00000063ff63723e */ /* 0x000fe200048070ff */
[----:B------:R0:W-:Y:S01]  /*8430*/  @!P1 STG.E.U8 desc[UR12][R12.64], R5 ;  /* 0x000000050c009986 */ /* 0x0001e2000c10110c */
[----:B------:R-:W-:Y:S01]  /*8440*/  ISETP.LT.OR P1, PT, R3, 0xa, !P2 ;  /* 0x0000000a0300780c */ /* 0x000fe20005721670 */
[-C--:B------:R-:W-:Y:S01]  /*8450*/  FMUL R105, R105, R0.reuse ;  /* 0x0000000069697220 */ /* 0x080fe20000400000 */
[----:B------:R-:W-:Y:S01]  /*8460*/  F2FP.SATFINITE.E4M3.F32.PACK_AB_MERGE_C R101, RZ, R101, RZ ;  /* 0x00000065ff65723e */ /* 0x000fe200048070ff */
[----:B------:R1:W-:Y:S01]  /*8470*/  @!P5 STG.E.U8 desc[UR12][R14.64+0x8], R7 ;  /* 0x000008070e00d986 */ /* 0x0003e2000c10110c */
[C---:B------:R-:W-:Y:S01]  /*8480*/  ISETP.LT.OR P5, PT, R3.reuse, 0x11, !P2 ;  /* 0x000000110300780c */ /* 0x040fe200057a1670 */
[-C--:B------:R-:W-:Y:S01]  /*8490*/  FMUL R106, R106, R0.reuse ;  /* 0x000000006a6a7220 */ /* 0x080fe20000400000 */
[----:B------:R-:W-:Y:S01]  /*84a0*/  F2FP.SATFINITE.E4M3.F32.PACK_AB_MERGE_C R103, RZ, R103, RZ ;  /* 0x00000067ff67723e */ /* 0x000fe200048070ff */
[----:B------:R-:W-:Y:S01]  /*84b0*/  @!P6 STG.E.U8 desc[UR12][R14.64+0x9], R93 ;  /* 0x0000095d0e00e986 */ /* 0x000fe2000c10110c */
[----:B------:R-:W-:Y:S01]  /*84c0*/  ISETP.LT.OR P6, PT, R3, 0x12, !P2 ;  /* 0x000000120300780c */ /* 0x000fe200057c1670 */
[-C--:B------:R-:W-:Y:S01]  /*84d0*/  FMUL R107, R107, R0.reuse ;  /* 0x000000006b6b7220 */ /* 0x080fe20000400000 */
[-C--:B------:R-:W-:Y:S01]  /*84e0*/  FMUL R108, R108, R0.reuse ;  /* 0x000000006c6c7220 */ /* 0x080fe20000400000 */
[----:B------:R2:W-:Y:S01]  /*84f0*/  @!P0 STG.E.U8 desc[UR12][R12.64+0x8], R17 ;  /* 0x000008110c008986 */ /* 0x0005e2000c10110c */
[----:B------:R-:W-:Y:S01]  /*8500*/  ISETP.LT.OR P0, PT, R3, 0x11, !P3 ;  /* 0x000000110300780c */ /* 0x000fe20005f01670 */
[----:B------:R-:W-:Y:S01]  /*8510*/  FMUL R109, R109, R0 ;  /* 0x000000006d6d7220 */ /* 0x000fe20000400000 */
[----:B0-----:R-:W-:Y:S01]  /*8520*/  F2FP.SATFINITE.E4M3.F32.PACK_AB_MERGE_C R5, RZ, R96, RZ ;  /* 0x00000060ff05723e */ /* 0x001fe200048070ff */
[----:B------:R-:W-:Y:S01]  /*8530*/  @!P1 STG.E.U8 desc[UR12][R12.64+0x9], R95 ;  /* 0x0000095f0c009986 */ /* 0x000fe2000c10110c */
[----:B-1----:R-:W-:Y:S01]  /*8540*/  F2FP.SATFINITE.E4M3.F32.PACK_AB_MERGE_C R7, RZ, R98, RZ ;  /* 0x00000062ff07723e */ /* 0x002fe200048070ff */
[-C--:B------:R-:W-:Y:S01]  /*8550*/  FMUL R110, R110, R0.reuse ;  /* 0x000000006e6e7220 */ /* 0x080fe20000400000 */
[C---:B------:R-:W-:Y:S01]  /*8560*/  ISETP.LT.OR P1, PT, R3.reuse, 0x19, !P3 ;  /* 0x000000190300780c */ /* 0x040fe20005f21670 */
[----:B------:R-:W-:Y:S01]  /*8570*/  @!P4 STG.E.U8 desc[UR12][R14.64+0x11], R97 ;  /* 0x000011610e00c986 */ /* 0x000fe2000c10110c */
[----:B------:R-:W-:Y:S01]  /*8580*/  ISETP.LT.OR P4, PT, R3, 0x1a, !P3 ;  /* 0x0000001a0300780c */ /* 0x000fe20005f81670 */
[-C--:B------:R-:W-:Y:S01]  /*8590*/  FMUL R111, R111, R0.reuse ;  /* 0x000000006f6f7220 */ /* 0x080fe20000400000 */
[----:B------:R-:W-:Y:S01]  /*85a0*/  F2FP.SATFINITE.E4M3.F32.PACK_AB_MERGE_C R105, RZ, R105, RZ ;  /* 0x00000069ff69723e */ /* 0x000fe200048070ff */
[----:B------:R-:W-:Y:S01]  /*85b0*/  FMUL R112, R112, R0 ;  /* 0x0000000070707220 */ /* 0x000fe20000400000 */
[----:B--2---:R-:W-:Y:S01]  /*85c0*/  F2FP.SATFINITE.E4M3.F32.PACK_AB_MERGE_C R17, RZ, R104, RZ ;  /* 0x00000068ff11723e */ /* 0x004fe200048070ff */
        /* <DEDUP_REMOVED lines=10> */
[----:B------:R-:W-:Y:S01]  /*8670*/  FMUL R115, R115, R0 ;  /* 0x0000000073737220 */ /* 0x000fe20000400000 */
[----:B------:R-:W-:Y:S01]  /*8680*/  F2FP.SATFINITE.E4M3.F32.PACK_AB_MERGE_C R111, RZ, R111, RZ ;  /* 0x0000006fff6f723e */ /* 0x000fe200048070ff */
[----:B------:R-:W-:Y:S01]  /*8690*/  @!P4 STG.E.U8 desc[UR12][R14.64+0x19], R101 ;  /* 0x000019650e00c986 */ /* 0x000fe2000c10110c */
[----:B0-----:R-:W-:Y:S01]  /*86a0*/  F2FP.SATFINITE.E4M3.F32.PACK_AB_MERGE_C R5, RZ, R100, RZ ;  /* 0x00000064ff05723e */ /* 0x001fe200048070ff */
[-C--:B------:R-:W-:Y:S01]  /*86b0*/  FMUL R116, R116, R0.reuse ;  /* 0x0000000074747220 */ /* 0x080fe20000400000 */
[----:B------:R-:W-:Y:S01]  /*86c0*/  ISETP.LT.OR P4, PT, R3, 0x22, !P2 ;  /* 0x000000220300780c */ /* 0x000fe20005781670 */
[----:B------:R-:W-:Y:S01]  /*86d0*/  FMUL R117, R117, R0 ;  /* 0x0000000075757220 */ /* 0x000fe20000400000 */
[----:B-1----:R-:W-:Y:S01]  /*86e0*/  F2FP.SATFINITE.E4M3.F32.PACK_AB_MERGE_C R7, RZ, R102, RZ ;  /* 0x00000066ff07723e */ /* 0x002fe200048070ff */
[----:B------:R0:W-:Y:S01]  /*86f0*/  @!P1 STG.E.U8 desc[UR12][R14.64+0x18], R5 ;  /* 0x000018050e009986 */ /* 0x0001e2000c10110c */
[C---:B------:R-:W-:Y:S01]  /*8700*/  ISETP.LT.OR P1, PT, R3.reuse, 0x22, !P3 ;  /* 0x000000220300780c */ /* 0x040fe20005f21670 */
[-C--:B------:R-:W-:Y:S01]  /*8710*/  FMUL R118, R118, R0.reuse ;  /* 0x0000000076767220 */ /* 0x080fe20000400000 */
[----:B------:R-:W-:Y:S01]  /*8720*/  F2FP.SATFINITE.E4M3.F32.PACK_AB_MERGE_C R113, RZ, R113, RZ ;  /* 0x00000071ff71723e */ /* 0x000fe200048070ff */
[----:B------:R1:W-:Y:S01]  /*8730*/  @!P5 STG.E.U8 desc[UR12][R12.64+0x18], R7 ;  /* 0x000018070c00d986 */ /* 0x0003e2000c10110c */
[----:B------:R-:W-:Y:S01]  /*8740*/  ISETP.LT.OR P5, PT, R3, 0x29, !P3 ;  /* 0x000000290300780c */ /* 0x000fe20005fa1670 */
[-C--:B------:R-:W-:Y:S01]  /*8750*/  FMUL R119, R119, R0.reuse ;  /* 0x0000000077777220 */ /* 0x080fe20000400000 */
[----:B------:R-:W-:Y:S01]  /*8760*/  F2FP.SATFINITE.E4M3.F32.PACK_AB_MERGE_C R115, RZ, R115, RZ ;  /* 0x00000073ff73723e */ /* 0x000fe200048070ff */
[----:B------:R-:W-:Y:S01]  /*8770*/  @!P6 STG.E.U8 desc[UR12][R12.64+0x19], R103 ;  /* 0x000019670c00e986 */ /* 0x000fe2000c10110c */
[C---:B------:R-:W-:Y:S01]  /*8780*/  ISETP.LT.OR P6, PT, R3.reuse, 0x2a, !P3 ;  /* 0x0000002a0300780c */ /* 0x040fe20005fc1670 */
[-C--:B------:R-:W-:Y:S01]  /*8790*/  FMUL R120, R120, R0.reuse ;  /* 0x0000000078787220 */ /* 0x080fe20000400000 */
[----:B------:R-:W-:Y:S01]  /*87a0*/  F2FP.SATFINITE.E4M3.F32.PACK_AB_MERGE_C R117, RZ, R117, RZ ;  /* 0x00000075ff75723e */ /* 0x000fe200048070ff */
        /* <DEDUP_REMOVED lines=25> */
[----:B------:R-:W-:Y:S01]  /*8940*/  FMUL R128, R128, R0 ;  /* 0x0000000080807220 */ /* 0x000fe20000400000 */
[----:B0-----:R-:W-:Y:S01]  /*8950*/  F2FP.SATFINITE.E4M3.F32.PACK_AB_MERGE_C R5, RZ, R110, RZ ;  /* 0x0000006eff05723e */ /* 0x001fe200048070ff */
[----:B------:R-:W-:Y:S01]  /*8960*/  @!P4 STG.E.U8 desc[UR12][R12.64+0x29], R111 ;  /* 0x0000296f0c00c986 */ /* 0x000fe2000c10110c */
        /* <DEDUP_REMOVED lines=88> */
[C---:B------:R-:W-:Y:S01]  /*8ef0*/  ISETP.LT.OR P4, PT, R3.reuse, 0x61, !P3 ;  /* 0x000000610300780c */ /* 0x040fe20005f81670 */
[----:B------:R-:W-:Y:S01]  /*8f00*/  FMUL R26, R26, R0 ;  /* 0x000000001a1a7220 */ /* 0x000fe20000400000 */
[----:B-1----:R-:W-:Y:S01]  /*8f10*/  F2FP.SATFINITE.E4M3.F32.PACK_AB_MERGE_C R7, RZ, R132, RZ ;  /* 0x00000084ff07723e */ /* 0x002fe200048070ff */
[----:B------:R0:W-:Y:S01]  /*8f20*/  @!P1 STG.E.U8 desc[UR12][R12.64+0x50], R5 ;  /* 0x000050050c009986 */ /* 0x0001e2000c10110c */
[----:B------:R-:W-:Y:S01]  /*8f30*/  ISETP.LT.OR P1, PT, R3, 0x5a, !P2 ;  /* 0x0000005a0300780c */ /* 0x000fe20005721670 */
[-C--:B------:R-:W-:Y:S01]  /*8f40*/  FMUL R27, R27, R0.reuse ;  /* 0x000000001b1b7220 */ /* 0x080fe20000400000 */
[----:B------:R-:W-:Y:S01]  /*8f50*/  F2FP.SATFINITE.E4M3.F32.PACK_AB_MERGE_C R151, RZ, R151, RZ ;  /* 0x00000097ff97723e */ /* 0x000fe200048070ff */
[----:B------:R1:W-:Y:S01]  /*8f60*/  @!P5 STG.E.U8 desc[UR12][R14.64+0x58], R7 ;  /* 0x000058070e00d986 */ /* 0x0003e2000c10110c */
[----:B------:R-:W-:Y:S01]  /*8f70*/  ISETP.LT.OR P5, PT, R3, 0x62, !P3 ;  /* 0x000000620300780c */ /* 0x000fe20005fa1670 */
[-C--:B------:R-:W-:Y:S01]  /*8f80*/  FMUL R28, R28, R0.reuse ;  /* 0x000000001c1c7220 */ /* 0x080fe20000400000 */
[-C--:B------:R-:W-:Y:S01]  /*8f90*/  FMUL R29, R29, R0.reuse ;  /* 0x000000001d1d7220 */ /* 0x080fe20000400000 */
[----:B------:R-:W-:Y:S01]  /*8fa0*/  @!P6 STG.E.U8 desc[UR12][R14.64+0x59], R133 ;  /* 0x000059850e00e986 */ /* 0x000fe2000c10110c */
[----:B------:R-:W-:Y:S01]  /*8fb0*/  ISETP.LT.OR P6, PT, R3, 0x61, !P2 ;  /* 0x000000610300780c */ /* 0x000fe200057c1670 */
[----:B------:R-:W-:Y:S01]  /*8fc0*/  FMUL R30, R30, R0 ;  /* 0x000000001e1e7220 */ /* 0x000fe20000400000 */
[----:B------:R-:W-:Y:S01]  /*8fd0*/  F2FP.SATFINITE.E4M3.F32.PACK_AB_MERGE_C R25, RZ, R25, RZ ;  /* 0x00000019ff19723e */ /* 0x000fe200048070ff */
[----:B------:R2:W-:Y:S01]  /*8fe0*/  @!P0 STG.E.U8 desc[UR12][R12.64+0x58], R17 ;  /* 0x000058110c008986 */ /* 0x0005e2000c10110c */
[----:B0-----:R-:W-:Y:S01]  /*8ff0*/  F2FP.SATFINITE.E4M3.F32.PACK_AB_MERGE_C R5, RZ, R136, RZ ;  /* 0x00000088ff05723e */ /* 0x001fe200048070ff */
[----:B------:R-:W-:Y:S01]  /*9000*/  FMUL R31, R31, R0 ;  /* 0x000000001f1f7220 */ /* 0x000fe20000400000 */
[C---:B------:R-:W-:Y:S01]  /*9010*/  ISETP.LT.OR P0, PT, R3.reuse, 0x62, !P2 ;  /* 0x000000620300780c */ /* 0x040fe20005701670 */
[----:B------:R-:W-:Y:S01]  /*9020*/  @!P1 STG.E.U8 desc[UR12][R12.64+0x59], R135 ;  /* 0x000059870c009986 */ /* 0x000fe2000c10110c */
[----:B-1----:R-:W-:Y:S01]  /*9030*/  F2FP.SATFINITE.E4M3.F32.PACK_AB_MERGE_C R7, RZ, R138, RZ ;  /* 0x0000008aff07723e */ /* 0x002fe200048070ff */
[-C--:B------:R-:W-:Y:S01]  /*9040*/  FMUL R32, R32, R0.reuse ;  /* 0x0000000020207220 */ /* 0x080fe20000400000 */
[C---:B------:R-:W-:Y:S01]  /*9050*/  ISETP.LT.OR P1, PT, R3.reuse, 0x71, !P3 ;  /* 0x000000710300780c */ /* 0x040fe20005f21670 */
[----:B------:R0:W-:Y:S01]  /*9060*/  @!P4 STG.E.U8 desc[UR12][R14.64+0x60], R5 ;  /* 0x000060050e00c986 */ /* 0x0001e2000c10110c */
[----:B------:R-:W-:Y:S01]  /*9070*/  ISETP.LT.OR P4, PT, R3, 0x69, !P3 ;  /* 0x000000690300780c */ /* 0x000fe20005f81670 */
[-C--:B------:R-:W-:Y:S01]  /*9080*/  FMUL R33, R33, R0.reuse ;  /* 0x0000000021217220 */ /* 0x080fe20000400000 */
[----:B------:R-:W-:Y:S01]  /*9090*/  F2FP.SATFINITE.E4M3.F32.PACK_AB_MERGE_C R27, RZ, R27, RZ ;  /* 0x0000001bff1b723e */ /* 0x000fe200048070ff */
[----:B------:R-:W-:Y:S01]  /*90a0*/  @!P5 STG.E.U8 desc[UR12][R14.64+0x61], R137 ;  /* 0x000061890e00d986 */ /* 0x000fe2000c10110c */
[C---:B------:R-:W-:Y:S01]  /*90b0*/  ISETP.LT.OR P5, PT, R3.reuse, 0x6a, !P3 ;  /* 0x0000006a0300780c */ /* 0x040fe20005fa1670 */
[----:B------:R-:W-:Y:S01]  /*90c0*/  FMUL R34, R34, R0 ;  /* 0x0000000022227220 */ /* 0x000fe20000400000 */
[----:B--2---:R-:W-:Y:S01]  /*90d0*/  F2FP.SATFINITE.E4M3.F32.PACK_AB_MERGE_C R17, RZ, R144, RZ ;  /* 0x00000090ff11723e */ /* 0x004fe200048070ff */
[----:B------:R1:W-:Y:S01]  /*90e0*/  @!P6 STG.E.U8 desc[UR12][R12.64+0x60], R7 ;  /* 0x000060070c00e986 */ /* 0x0003e2000c10110c */
[----:B------:R-:W-:Y:S01]  /*90f0*/  ISETP.LT.OR P6, PT, R3, 0x69, !P2 ;  /* 0x000000690300780c */ /* 0x000fe200057c1670 */
[----:B------:R-:W-:Y:S01]  /*9100*/  FMUL R35, R35, R0 ;  /* 0x0000000023237220 */ /* 0x000fe20000400000 */
[----:B------:R-:W-:Y:S01]  /*9110*/  F2FP.SATFINITE.E4M3.F32.PACK_AB_MERGE_C R29, RZ, R29, RZ ;  /* 0x0000001dff1d723e */ /* 0x000fe200048070ff */
[----:B------:R-:W-:Y:S01]  /*9120*/  @!P0 STG.E.U8 desc[UR12][R12.64+0x61], R139 ;  /* 0x0000618b0c008986 */ /* 0x000fe2000c10110c */
[----:B0-----:R-:W-:Y:S01]  /*9130*/  F2FP.SATFINITE.E4M3.F32.PACK_AB_MERGE_C R5, RZ, R140, RZ ;  /* 0x0000008cff05723e */ /* 0x001fe200048070ff */
[-C--:B------:R-:W-:Y:S01]  /*9140*/  FMUL R36, R36, R0.reuse ;  /* 0x0000000024247220 */ /* 0x080fe20000400000 */
[----:B------:R-:W-:Y:S01]  /*9150*/  ISETP.LT.OR P0, PT, R3, 0x6a, !P2 ;  /* 0x0000006a0300780c */ /* 0x000fe20005701670 */
[-C--:B------:R-:W-:Y:S01]  /*9160*/  FMUL R37, R37, R0.reuse ;  /* 0x0000000025257220 */ /* 0x080fe20000400000 */
[----:B------:R-:W-:Y:S01]  /*9170*/  F2FP.SATFINITE.E4M3.F32.PACK_AB_MERGE_C R31, RZ, R31, RZ ;  /* 0x0000001fff1f723e */ /* 0x000fe200048070ff */
[----:B------:R0:W-:Y:S01]  /*9180*/  @!P4 STG.E.U8 desc[UR12][R14.64+0x68], R5 ;  /* 0x000068050e00c986 */ /* 0x0001e2000c10110c */
[C---:B------:R-:W-:Y:S01]  /*9190*/  ISETP.LT.OR P4, PT, R3.reuse, 0x72, !P3 ;  /* 0x000000720300780c */ /* 0x040fe20005f81670 */
[----:B------:R-:W-:Y:S01]  /*91a0*/  FMUL R38, R38, R0 ;  /* 0x0000000026267220 */ /* 0x000fe20000400000 */
[----:B-1----:R-:W-:Y:S01]  /*91b0*/  F2FP.SATFINITE.E4M3.F32.PACK_AB_MERGE_C R7, RZ, R142, RZ ;  /* 0x0000008eff07723e */ /* 0x002fe200048070ff */
        /* <DEDUP_REMOVED lines=9> */
[----:B0-----:R-:W-:Y:S01]  /*9250*/  F2FP.SATFINITE.E4M3.F32.PACK_AB_MERGE_C R5, RZ, R146, RZ ;  /* 0x00000092ff05723e */ /* 0x001fe200048070ff */
[-C--:B------:R-:W-:Y:S01]  /*9260*/  FMUL R41, R41, R0.reuse ;  /* 0x0000000029297220 */ /* 0x080fe20000400000 */
[C---:B------:R-:W-:Y:S01]  /*9270*/  ISETP.GE.AND P0, PT, R16.reuse, 0x49, PT ;  /* 0x000000491000780c */ /* 0x040fe20003f06270 */
[----:B------:R0:W-:Y:S01]  /*9280*/  @!P1 STG.E.U8 desc[UR12][R14.64+0x70], R17 ;  /* 0x000070110e009986 */ /* 0x0001e2000c10110c */
[----:B------:R-:W-:Y:S01]  /*9290*/  ISETP.GE.AND P1, PT, R16, 0x41, PT ;  /* 0x000000411000780c */ /* 0x000fe20003f26270 */
[-C--:B------:R-:W-:Y:S01]  /*92a0*/  FMUL R42, R42, R0.reuse ;  /* 0x000000002a2a7220 */ /* 0x080fe20000400000 */
[----:B------:R-:W-:Y:S01]  /*92b0*/  F2FP.SATFINITE.E4M3.F32.PACK_AB_MERGE_C R37, RZ, R37, RZ ;  /* 0x00000025ff25723e */ /* 0x000fe200048070ff */
[----:B------:R-:W-:Y:S01]  /*92c0*/  @!P4 STG.E.U8 desc[UR12][R14.64+0x71], R145 ;  /* 0x000071910e00c986 */ /* 0x000fe2000c10110c */
[----:B------:R-:W-:Y:S01]  /*92d0*/  ISETP.LT.OR P4, PT, R3, 0x79, !P3 ;  /* 0x000000790300780c */ /* 0x000fe20005f81670 */
[-C--:B------:R-:W-:Y:S01]  /*92e0*/  FMUL R43, R43, R0.reuse ;  /* 0x000000002b2b7220 */ /* 0x080fe20000400000 */
[C---:B------:R-:W-:Y:S01]  /*92f0*/  ISETP.LT.OR P3, PT, R3.reuse, 0x7a, !P3 ;  /* 0x0000007a0300780c */ /* 0x040fe20005f61670 */
[----:B------:R2:W-:Y:S01]  /*9300*/  @!P5 STG.E.U8 desc[UR12][R12.64+0x70], R5 ;  /* 0x000070050c00d986 */ /* 0x0005e2000c10110c */
[C---:B------:R-:W-:Y:S01]  /*9310*/  ISETP.LT.OR P5, PT, R3.reuse, 0x79, !P2 ;  /* 0x000000790300780c */ /* 0x040fe200057a1670 */
[-C--:B------:R-:W-:Y:S01]  /*9320*/  FMUL R44, R44, R0.reuse ;  /* 0x000000002c2c7220 */ /* 0x080fe20000400000 */
[C---:B------:R-:W-:Y:S01]  /*9330*/  ISETP.LT.OR P2, PT, R3.reuse, 0x7a, !P2 ;  /* 0x0000007a0300780c */ /* 0x040fe20005741670 */
[----:B------:R-:W-:Y:S01]  /*9340*/  @!P6 STG.E.U8 desc[UR12][R12.64+0x71], R147 ;  /* 0x000071930c00e986 */ /* 0x000fe2000c10110c */
[----:B------:R-:W-:Y:S01]  /*9350*/  ISETP.LT.OR P6, PT, R3, 0x1, !P1 ;  /* 0x000000010300780c */ /* 0x000fe20004fc1670 */
[----:B------:R-:W-:Y:S01]  /*9360*/  FMUL R45, R45, R0 ;  /* 0x000000002d2d7220 */ /* 0x000fe20000400000 */
[----:B-1----:R-:W-:Y:S01]  /*9370*/  F2FP.SATFINITE.E4M3.F32.PACK_AB_MERGE_C R7, RZ, R150, RZ ;  /* 0x00000096ff07723e */ /* 0x002fe200048070ff */
[----:B------:R-:W-:Y:S01]  /*9380*/  FMUL R46, R46, R0 ;  /* 0x000000002e2e7220 */ /* 0x000fe20000400000 */
[----:B0-----:R-:W-:Y:S01]  /*9390*/  F2FP.SATFINITE.E4M3.F32.PACK_AB_MERGE_C R17, RZ, R24, RZ ;  /* 0x00000018ff11723e */ /* 0x001fe200048070ff */
[----:B------:R-:W-:Y:S01]  /*93a0*/  FMUL R47, R47, R0 ;  /* 0x000000002f2f7220 */ /* 0x000fe20000400000 */
[----:B------:R-:W-:Y:S01]  /*93b0*/  F2FP.SATFINITE.E4M3.F32.PACK_AB_MERGE_C R39, RZ, R39, RZ ;  /* 0x00000027ff27723e */ /* 0x000fe200048070ff */
[----:B------:R-:W-:Y:S01]  /*93c0*/  @!P3 STG.E.U8 desc[UR12][R14.64+0x79], R149 ;  /* 0x000079950e00b986 */ /* 0x000fe2000c10110c */
[----:B--2---:R-:W-:Y:S01]  /*93d0*/  F2FP.SATFINITE.E4M3.F32.PACK_AB_MERGE_C R5, RZ, R148, RZ ;  /* 0x00000094ff05723e */ /* 0x004fe200048070ff */
[-C--:B------:R-:W-:Y:S01]  /*93e0*/  FMUL R48, R48, R0.reuse ;  /* 0x0000000030307220 */ /* 0x080fe20000400000 */
        /* <DEDUP_REMOVED lines=18> */
[----:B0-----:R-:W-:Y:S01]  /*9510*/  F2FP.SATFINITE.E4M3.F32.PACK_AB_MERGE_C R5, RZ, R26, RZ ;  /* 0x0000001aff05723e */ /* 0x001fe200048070ff */
[-C--:B------:R-:W-:Y:S01]  /*9520*/  FMUL R54, R54, R0.reuse ;  /* 0x0000000036367220 */ /* 0x080fe20000400000 */
[----:B------:R-:W-:Y:S01]  /*9530*/  F2FP.SATFINITE.E4M3.F32.PACK_AB_MERGE_C R49, RZ, R49, RZ ;  /* 0x00000031ff31723e */ /* 0x000fe200048070ff */
[----:B------:R-:W-:Y:S01]  /*9540*/  @!P2 STG.E.U8 desc[UR12][R10.64+0x1], R25 ;  /* 0x000001190a00a986 */ /* 0x000fe2000c10110c */
[----:B------:R-:W-:Y:S01]  /*9550*/  ISETP.LT.OR P2, PT, R3, 0x11, !P0 ;  /* 0x000000110300780c */ /* 0x000fe20004741670 */
[----:B------:R-:W-:Y:S01]  /*9560*/  FMUL R55, R55, R0 ;  /* 0x0000000037377220 */ /* 0x000fe20000400000 */
[----:B-1----:R-:W-:Y:S01]  /*9570*/  F2FP.SATFINITE.E4M3.F32.PACK_AB_MERGE_C R7, RZ, R28, RZ ;  /* 0x0000001cff07723e */ /* 0x002fe200048070ff */
[----:B------:R0:W-:Y:S01]  /*9580*/  @!P3 STG.E.U8 desc[UR12][R8.64], R5 ;  /* 0x000000050800b986 */ /* 0x0001e2000c10110c */
[C---:B------:R-:W-:Y:S01]  /*9590*/  ISETP.LT.OR P3, PT, R3.reuse, 0x9, !P0 ;  /* 0x000000090300780c */ /* 0x040fe20004761670 */
[----:B------:R-:W-:Y:S01]  /*95a0*/  FMUL R56, R56, R0 ;  /* 0x0000000038387220 */ /* 0x000fe20000400000 */
        /* <DEDUP_REMOVED lines=86> */
[----:B------:R-:W-:Y:S01]  /*9b10*/  FMUL R80, R80, R0 ;  /* 0x0000000050507220 */ /* 0x000fe20000400000 */
[----:B--2---:R-:W-:Y:S01]  /*9b20*/  F2FP.SATFINITE.E4M3.F32.PACK_AB_MERGE_C R13, RZ, R54, RZ ;  /* 0x00000036ff0d723e */ /* 0x004fe200048070ff */
[-C--:B------:R-:W-:Y:S01]  /*9b30*/  FMUL R81, R81, R0.reuse ;  /* 0x0000000051517220 */ /* 0x080fe20000400000 */
        /* <DEDUP_REMOVED lines=14> */
[C---:B------:R-:W-:Y:S01]  /*9c20*/  ISETP.LT.OR P4, PT, R3.reuse, 0x42, !P1 ;  /* 0x000000420300780c */ /* 0x040fe20004f81670 */
[----:B------:R-:W-:Y:S01]  /*9c30*/  FMUL R86, R86, R0 ;  /* 0x0000000056567220 */ /* 0x000fe20000400000 */
[----:B-1----:R-:W-:Y:S01]  /*9c40*/  F2FP.SATFINITE.E4M3.F32.PACK_AB_MERGE_C R7, RZ, R52, RZ ;  /* 0x00000034ff07723e */ /* 0x002fe200048070ff */
[----:B------:R0:W-:Y:S01]  /*9c50*/  @!P3 STG.E.U8 desc[UR12][R8.64+0x30], R5 ;  /* 0x000030050800b986 */ /* 0x0001e2000c10110c */
[----:B------:R-:W-:Y:S01]  /*9c60*/  ISETP.LT.OR P3, PT, R3, 0x3a, !P0 ;  /* 0x0000003a0300780c */ /* 0x000fe20004761670 */
[----:B------:R-:W-:Y:S01]  /*9c70*/  FMUL R0, R87, R0 ;  /* 0x0000000057007220 */ /* 0x000fe20000400000 */
[----:B------:R-:W-:Y:S01]  /*9c80*/  F2FP.SATFINITE.E4M3.F32.PACK_AB_MERGE_C R81, RZ, R81, RZ ;  /* 0x00000051ff51723e */ /* 0x000fe200048070ff */
[----:B------:R1:W-:Y:S01]  /*9c90*/  @!P5 STG.E.U8 desc[UR12][R10.64+0x38], R7 ;  /* 0x000038070a00d986 */ /* 0x0003e2000c10110c */
[----:B------:R-:W-:-:S02]  /*9ca0*/  ISETP.LT.OR P5, PT, R3, 0x41, !P0 ;  /* 0x000000410300780c */ /* 0x000fc400047a1670 */
[----:B------:R-:W-:Y:S01]  /*9cb0*/  F2FP.SATFINITE.E4M3.F32.PACK_AB_MERGE_C R83, RZ, R83, RZ ;  /* 0x00000053ff53723e */ /* 0x000fe200048070ff */
[----:B------:R-:W-:Y:S01]  /*9cc0*/  @!P6 STG.E.U8 desc[UR12][R10.64+0x39], R53 ;  /* 0x000039350a00e986 */ /* 0x000fe2000c10110c */
[C---:B------:R-:W-:Y:S02]  /*9cd0*/  ISETP.LT.OR P6, PT, R3.reuse, 0x42, !P0 ;  /* 0x000000420300780c */ /* 0x040fe400047c1670 */
[----:B------:R-:W-:Y:S01]  /*9ce0*/  F2FP.SATFINITE.E4M3.F32.PACK_AB_MERGE_C R85, RZ, R85, RZ ;  /* 0x00000055ff55723e */ /* 0x000fe200048070ff */
[----:B------:R2:W-:Y:S01]  /*9cf0*/  @!P2 STG.E.U8 desc[UR12][R8.64+0x38], R13 ;  /* 0x0000380d0800a986 */ /* 0x0005e2000c10110c */
[----:B------:R-:W-:Y:S02]  /*9d00*/  ISETP.LT.OR P2, PT, R3, 0x41, !P1 ;  /* 0x000000410300780c */ /* 0x000fe40004f41670 */
[----:B0-----:R-:W-:Y:S01]  /*9d10*/  F2FP.SATFINITE.E4M3.F32.PACK_AB_MERGE_C R5, RZ, R56, RZ ;  /* 0x00000038ff05723e */ /* 0x001fe200048070ff */
[----:B------:R-:W-:Y:S01]  /*9d20*/  @!P3 STG.E.U8 desc[UR12][R8.64+0x39], R55 ;  /* 0x000039370800b986 */ /* 0x000fe2000c10110c */
[----:B-1----:R-:W-:-:S02]  /*9d30*/  F2FP.SATFINITE.E4M3.F32.PACK_AB_MERGE_C R7, RZ, R58, RZ ;  /* 0x0000003aff07723e */ /* 0x002fc400048070ff */
[C---:B------:R-:W-:Y:S01]  /*9d40*/  ISETP.LT.OR P3, PT, R3.reuse, 0x49, !P1 ;  /* 0x000000490300780c */ /* 0x040fe20004f61670 */
[----:B------:R-:W-:Y:S01]  /*9d50*/  @!P4 STG.E.U8 desc[UR12][R10.64+0x41], R57 ;  /* 0x000041390a00c986 */ /* 0x000fe2000c10110c */
[----:B------:R-:W-:Y:S02]  /*9d60*/  ISETP.LT.OR P4, PT, R3, 0x4a, !P1 ;  /* 0x0000004a0300780c */ /* 0x000fe40004f81670 */
[----:B--2---:R-:W-:-:S03]  /*9d70*/  F2FP.SATFINITE.E4M3.F32.PACK_AB_MERGE_C R13, RZ, R64, RZ ;  /* 0x00000040ff0d723e */ /* 0x004fc600048070ff */
[----:B------:R0:W-:Y:S01]  /*9d80*/  @!P2 STG.E.U8 desc[UR12][R10.64+0x40], R5 ;  /* 0x000040050a00a986 */ /* 0x0001e2000c10110c */
[----:B------:R-:W-:-:S03]  /*9d90*/  ISETP.LT.OR P2, PT, R3, 0x51, !P1 ;  /* 0x000000510300780c */ /* 0x000fc60004f41670 */
[----:B------:R1:W-:Y:S01]  /*9da0*/  @!P5 STG.E.U8 desc[UR12][R8.64+0x40], R7 ;  /* 0x000040070800d986 */ /* 0x0003e2000c10110c */
[----:B------:R-:W-:-:S03]  /*9db0*/  ISETP.LT.OR P5, PT, R3, 0x49, !P0 ;  /* 0x000000490300780c */ /* 0x000fc600047a1670 */
[----:B------:R-:W-:Y:S01]  /*9dc0*/  @!P6 STG.E.U8 desc[UR12][R8.64+0x41], R59 ;  /* 0x0000413b0800e986 */ /* 0x000fe2000c10110c */
[C---:B------:R-:W-:Y:S02]  /*9dd0*/  ISETP.LT.OR P6, PT, R3.reuse, 0x4a, !P0 ;  /* 0x0000004a0300780c */ /* 0x040fe400047c1670 */
[----:B0-----:R-:W-:Y:S01]  /*9de0*/  F2FP.SATFINITE.E4M3.F32.PACK_AB_MERGE_C R5, RZ, R60, RZ ;  /* 0x0000003cff05723e */ /* 0x001fe200048070ff */
[----:B------:R-:W-:Y:S01]  /*9df0*/  @!P4 STG.E.U8 desc[UR12][R10.64+0x49], R61 ;  /* 0x0000493d0a00c986 */ /* 0x000fe2000c10110c */
[C---:B------:R-:W-:Y:S02]  /*9e00*/  ISETP.LT.OR P4, PT, R3.reuse, 0x52, !P0 ;  /* 0x000000520300780c */ /* 0x040fe40004781670 */
[----:B-1----:R-:W-:Y:S01]  /*9e10*/  F2FP.SATFINITE.E4M3.F32.PACK_AB_MERGE_C R7, RZ, R62, RZ ;  /* 0x0000003eff07723e */ /* 0x002fe200048070ff */
[----:B------:R0:W-:Y:S01]  /*9e20*/  @!P3 STG.E.U8 desc[UR12][R10.64+0x48], R5 ;  /* 0x000048050a00b986 */ /* 0x0001e2000c10110c */
[----:B------:R-:W-:-:S03]  /*9e30*/  ISETP.LT.OR P3, PT, R3, 0x52, !P1 ;  /* 0x000000520300780c */ /* 0x000fc60004f61670 */
[----:B------:R1:W-:Y:S01]  /*9e40*/  @!P5 STG.E.U8 desc[UR12][R8.64+0x48], R7 ;  /* 0x000048070800d986 */ /* 0x0003e2000c10110c */
[----:B------:R-:W-:-:S03]  /*9e50*/  ISETP.LT.OR P5, PT, R3, 0x59, !P1 ;  /* 0x000000590300780c */ /* 0x000fc60004fa1670 */
[----:B------:R-:W-:Y:S01]  /*9e60*/  @!P6 STG.E.U8 desc[UR12][R8.64+0x49], R63 ;  /* 0x0000493f0800e986 */ /* 0x000fe2000c10110c */
[----:B------:R-:W-:-:S03]  /*9e70*/  ISETP.LT.OR P6, PT, R3, 0x5a, !P1 ;  /* 0x0000005a0300780c */ /* 0x000fc60004fc1670 */
[----:B------:R2:W-:Y:S01]  /*9e80*/  @!P2 STG.E.U8 desc[UR12][R10.64+0x50], R13 ;  /* 0x0000500d0a00a986 */ /* 0x0005e2000c10110c */
[C---:B------:R-:W-:Y:S02]  /*9e90*/  ISETP.LT.OR P2, PT, R3.reuse, 0x51, !P0 ;  /* 0x000000510300780c */ /* 0x040fe40004741670 */
[----:B0-----:R-:W-:Y:S01]  /*9ea0*/  F2FP.SATFINITE.E4M3.F32.PACK_AB_MERGE_C R5, RZ, R66, RZ ;  /* 0x00000042ff05723e */ /* 0x001fe200048070ff */
[----:B------:R-:W-:Y:S01]  /*9eb0*/  @!P3 STG.E.U8 desc[UR12][R10.64+0x51], R65 ;  /* 0x000051410a00b986 */ /* 0x000fe2000c10110c */
[----:B-1----:R-:W-:Y:S02]  /*9ec0*/  F2FP.SATFINITE.E4M3.F32.PACK_AB_MERGE_C R7, RZ, R68, RZ ;  /* 0x00000044ff07723e */ /* 0x002fe400048070ff */
        /* <DEDUP_REMOVED lines=21> */
[----:B------:R-:W-:Y:S02]  /*a020*/  ISETP.LT.OR P6, PT, R3, 0x62, !P0 ;  /* 0x000000620300780c */ /* 0x000fe400047c1670 */
[----:B0-----:R-:W-:Y:S02]  /*a030*/  F2FP.SATFINITE.E4M3.F32.PACK_AB_MERGE_C R5, RZ, R76, RZ ;  /* 0x0000004cff05723e */ /* 0x001fe400048070ff */
[----:B-1----:R-:W-:Y:S02]  /*a040*/  F2FP.SATFINITE.E4M3.F32.PACK_AB_MERGE_C R7, RZ, R78, RZ ;  /* 0x0000004eff07723e */ /* 0x002fe400048070ff */
[----:B--2---:R-:W-:-:S07]  /*a050*/  F2FP.SATFINITE.E4M3.F32.PACK_AB_MERGE_C R13, RZ, R80, RZ ;  /* 0x00000050ff0d723e */ /* 0x004fce00048070ff */
[----:B------:R-:W-:Y:S01]  /*a060*/  @!P6 STG.E.U8 desc[UR12][R8.64+0x61], R75 ;  /* 0x0000614b0800e986 */ /* 0x000fe2000c10110c */
[----:B------:R-:W-:-:S03]  /*a070*/  ISETP.LT.OR P6, PT, R3, 0x71, !P1 ;  /* 0x000000710300780c */ /* 0x000fc60004fc1670 */
[----:B------:R0:W-:Y:S01]  /*a080*/  @!P2 STG.E.U8 desc[UR12][R10.64+0x68], R5 ;  /* 0x000068050a00a986 */ /* 0x0001e2000c10110c */
[----:B------:R-:W-:-:S03]  /*a090*/  ISETP.LT.OR P2, PT, R3, 0x72, !P1 ;  /* 0x000000720300780c */ /* 0x000fc60004f41670 */
[----:B------:R-:W-:Y:S01]  /*a0a0*/  @!P5 STG.E.U8 desc[UR12][R10.64+0x69], R77 ;  /* 0x0000694d0a00d986 */ /* 0x000fe2000c10110c */
[----:B------:R-:W-:-:S03]  /*a0b0*/  ISETP.LT.OR P5, PT, R3, 0x71, !P0 ;  /* 0x000000710300780c */ /* 0x000fc600047a1670 */
[----:B------:R1:W-:Y:S01]  /*a0c0*/  @!P3 STG.E.U8 desc[UR12][R8.64+0x68], R7 ;  /* 0x000068070800b986 */ /* 0x0003e2000c10110c */
[C---:B------:R-:W-:Y:S02]  /*a0d0*/  ISETP.LT.OR P3, PT, R3.reuse, 0x79, !P1 ;  /* 0x000000790300780c */ /* 0x040fe40004f61670 */
[C---:B------:R-:W-:Y:S01]  /*a0e0*/  ISETP.LT.OR P1, PT, R3.reuse, 0x7a, !P1 ;  /* 0x0000007a0300780c */ /* 0x040fe20004f21670 */
[----:B------:R-:W-:Y:S01]  /*a0f0*/  @!P4 STG.E.U8 desc[UR12][R8.64+0x69], R79 ;  /* 0x0000694f0800c986 */ /* 0x000fe2000c10110c */
[C---:B------:R-:W-:Y:S02]  /*a100*/  ISETP.LT.OR P4, PT, R3.reuse, 0x72, !P0 ;  /* 0x000000720300780c */ /* 0x040fe40004781670 */
[----:B0-----:R-:W-:Y:S01]  /*a110*/  F2FP.SATFINITE.E4M3.F32.PACK_AB_MERGE_C R5, RZ, R84, RZ ;  /* 0x00000054ff05723e */ /* 0x001fe200048070ff */
[----:B------:R0:W-:Y:S01]  /*a120*/  @!P6 STG.E.U8 desc[UR12][R10.64+0x70], R13 ;  /* 0x0000700d0a00e986 */ /* 0x0001e2000c10110c */
[C---:B------:R-:W-:Y:S02]  /*a130*/  ISETP.LT.OR P6, PT, R3.reuse, 0x79, !P0 ;  /* 0x000000790300780c */ /* 0x040fe400047c1670 */
[----:B------:R-:W-:Y:S01]  /*a140*/  ISETP.LT.OR P0, PT, R3, 0x7a, !P0 ;  /* 0x0000007a0300780c */ /* 0x000fe20004701670 */
[----:B------:R2:W-:Y:S01]  /*a150*/  @!P2 STG.E.U8 desc[UR12][R10.64+0x71], R81 ;  /* 0x000071510a00a986 */ /* 0x0005e2000c10110c */
[----:B------:R-:W-:-:S02]  /*a160*/  F2FP.SATFINITE.E4M3.F32.PACK_AB_MERGE_C R3, RZ, R82, RZ ;  /* 0x00000052ff03723e */ /* 0x000fc400048070ff */
[----:B-1----:R-:W-:-:S03]  /*a170*/  F2FP.SATFINITE.E4M3.F32.PACK_AB_MERGE_C R7, RZ, R86, RZ ;  /* 0x00000056ff07723e */ /* 0x002fc600048070ff */
[----:B------:R2:W-:Y:S01]  /*a180*/  @!P5 STG.E.U8 desc[UR12][R8.64+0x70], R3 ;  /* 0x000070030800d986 */ /* 0x0005e2000c10110c */
[----:B0-----:R-:W-:-:S03]  /*a190*/  F2FP.SATFINITE.E4M3.F32.PACK_AB_MERGE_C R13, RZ, R0, RZ ;  /* 0x00000000ff0d723e */ /* 0x001fc600048070ff */
[----:B------:R2:W-:Y:S04]  /*a1a0*/  @!P4 STG.E.U8 desc[UR12][R8.64+0x71], R83 ;  /* 0x000071530800c986 */ /* 0x0005e8000c10110c */
[----:B------:R2:W-:Y:S04]  /*a1b0*/  @!P3 STG.E.U8 desc[UR12][R10.64+0x78], R5 ;  /* 0x000078050a00b986 */ /* 0x0005e8000c10110c */
[----:B------:R2:W-:Y:S04]  /*a1c0*/  @!P1 STG.E.U8 desc[UR12][R10.64+0x79], R85 ;  /* 0x000079550a009986 */ /* 0x0005e8000c10110c */
[----:B------:R2:W-:Y:S01]  /*a1d0*/  @!P6 STG.E.U8 desc[UR12][R8.64+0x78], R7 ;  /* 0x000078070800e986 */ /* 0x0005e2000c10110c */
[----:B------:R-:W-:Y:S05]  /*a1e0*/  @P0 EXIT ;  /* 0x000000000000094d */ /* 0x000fea0003800000 */
[----:B------:R-:W-:Y:S01]  /*a1f0*/  STG.E.U8 desc[UR12][R8.64+0x79], R13 ;  /* 0x0000790d08007986 */ /* 0x000fe2000c10110c */
[----:B------:R-:W-:Y:S05]  /*a200*/  EXIT ;  /* 0x000000000000794d */ /* 0x000fea0003800000 */
.L_x_10:
[----:B------:R-:W-:-:S13]  /*a210*/  ISETP.NE.AND P0, PT, R6, RZ, PT ;  /* 0x000000ff0600720c */ /* 0x000fda0003f05270 */
[----:B------:R-:W-:Y:S05]  /*a220*/  @P0 EXIT ;  /* 0x000000000000094d */ /* 0x000fea0003800000 */
[----:B------:R-:W-:-:S13]  /*a230*/  ELECT P0, URZ, PT ;  /* 0x00000000003f782f */ /* 0x000fda0003800000 */
[----:B------:R-:W-:Y:S05]  /*a240*/  @!P0 BRA `(.L_x_279) ;  /* 0x0000000400b88947 */ /* 0x000fea0003800000 */
[----:B------:R-:W-:Y:S02]  /*a250*/  ISETP.GE.AND P0, PT, R4, 0x1, PT ;  /* 0x000000010400780c */ /* 0x000fe40003f06270 */
[----:B------:R-:W-:-:S04]  /*a260*/  SHF.R.S32.HI R7, RZ, 0x1f, R8 ;  /* 0x0000001fff077819 */ /* 0x000fc80000011408 */
[----:B------:R-:W-:-:S07]  /*a270*/  LEA.HI R7, R7, R8, RZ, 0x7 ;  /* 0x0000000807077211 */ /* 0x000fce00078f38ff */
[----:B------:R-:W-:Y:S05]  /*a280*/  @!P0 BRA `(.L_x_279) ;  /* 0x0000000400a88947 */ /* 0x000fea0003800000 */
[----:B---3-5:R-:W0:Y:S01]  /*a290*/  S2R R2, SR_CTAID.X ;  /* 0x0000000000027919 */ /* 0x028e220000002500 */
[----:B------:R-:W-:Y:S01]  /*a2a0*/  LOP3.LUT R7, R7, 0xffffff80, RZ, 0xc0, !PT ;  /* 0xffffff8007077812 */ /* 0x000fe200078ec0ff */
[----:B------:R-:W-:Y:S01]  /*a2b0*/  ULDC UR4, c[0x0][0x384] ;  /* 0x0000e10000047ab9 */ /* 0x000fe20000000800 */
[----:B------:R-:W-:Y:S01]  /*a2c0*/  LOP3.LUT P0, RZ, R8, 0x1f, RZ, 0xc0, !PT ;  /* 0x0000001f08ff7812 */ /* 0x000fe2000780c0ff */
[----:B------:R-:W2:Y:S01]  /*a2d0*/  S2R R12, SR_CTAID.Y ;  /* 0x00000000000c7919 */ /* 0x000ea20000002600 */
[----:B-1----:R-:W-:Y:S01]  /*a2e0*/  IMAD R0, R10, R11, RZ ;  /* 0x0000000b0a007224 */ /* 0x002fe200078e02ff */
[----:B------:R-:W-:Y:S01]  /*a2f0*/  ULDC UR5, c[0x0][0x388] ;  /* 0x0000e20000057ab9 */ /* 0x000fe20000000800 */
[----:B------:R-:W-:Y:S01]  /*a300*/  IMAD.IADD R7, R8, 0x1, -R7 ;  /* 0x0000000108077824 */ /* 0x000fe200078e0a07 */
[----:B------:R-:W-:Y:S01]  /*a310*/  LOP3.LUT R20, R3, 0x2, RZ, 0xfc, !PT ;  /* 0x0000000203147812 */ /* 0x000fe200078efcff */
[----:B------:R-:W-:Y:S01]  /*a320*/  IMAD.MOV.U32 R6, RZ, RZ, RZ ;  /* 0x000000ffff067224 */ /* 0x000fe200078e00ff */
[----:B------:R-:W-:Y:S01]  /*a330*/  CS2R R8, SRZ ;  /* 0x0000000000087805 */ /* 0x000fe2000001ff00 */
[----:B------:R-:W-:Y:S01]  /*a340*/  IMAD.MOV.U32 R10, RZ, RZ, RZ ;  /* 0x000000ffff0a7224 */ /* 0x000fe200078e00ff */
[----:B------:R-:W-:Y:S01]  /*a350*/  ISETP.NE.AND P1, PT, R7, RZ, PT ;  /* 0x000000ff0700720c */ /* 0x000fe20003f25270 */
[----:B------:R-:W-:Y:S01]  /*a360*/  IMAD R0, R5, R0, 0x1 ;  /* 0x0000000105007424 */ /* 0x000fe200078e0200 */
[----:B------:R-:W-:Y:S01]  /*a370*/  ISETP.NE.OR P0, PT, R7, RZ, !P0 ;  /* 0x000000ff0700720c */ /* 0x000fe20004705670 */
[----:B------:R-:W-:-:S02]  /*a380*/  IMAD.MOV.U32 R7, RZ, RZ, 0x1 ;  /* 0x00000001ff077424 */ /* 0x000fc400078e00ff */
[----:B0-----:R-:W-:-:S04]  /*a390*/  IMAD.SHL.U32 R18, R2, 0x80, RZ ;  /* 0x0000008002127824 */ /* 0x001fc800078e00ff */
[----:B------:R-:W-:-:S04]  /*a3a0*/  IMAD.HI.U32 R2, R18, UR4, RZ ;  /* 0x0000000412027c27 */ /* 0x000fc8000f8e00ff */
[----:B--2---:R-:W-:Y:S01]  /*a3b0*/  IMAD.SHL.U32 R19, R12, 0x80, RZ ;  /* 0x000000800c137824 */ /* 0x004fe200078e00ff */
[----:B------:R-:W-:-:S07]  /*a3c0*/  SHF.R.U32.HI R2, RZ, UR5, R2 ;  /* 0x00000005ff027c19 */ /* 0x000fce0008011602 */
.L_x_283:
[----:B------:R-:W0:Y:S01]  /*a3d0*/  S2R R12, SR_CgaCtaId ;  /* 0x00000000000c7919 */ /* 0x000e220000008800 */
[----:B------:R-:W-:-:S04]  /*a3e0*/  MOV R11, 0x400 ;  /* 0x00000400000b7802 */ /* 0x000fc80000000f00 */
[----:B0-----:R-:W-:Y:S02]  /*a3f0*/  LEA R21, R12, R11, 0x18 ;  /* 0x0000000b0c157211 */ /* 0x001fe400078ec0ff */
[----:B------:R-:W-:-:S03]  /*a400*/  SHF.L.U32 R11, R7, 0x1f, RZ ;  /* 0x0000001f070b7819 */ /* 0x000fc600000006ff */
[----:B------:R-:W-:-:S07]  /*a410*/  IMAD R12, R6, 0x8, R21 ;  /* 0x00000008060c7824 */ /* 0x000fce00078e0215 */
.L_x_280:
[----:B0-----:R0:W1:Y:S02]  /*a420*/  SYNCS.PHASECHK.TRANS64.TRYWAIT P2, [R12+URZ+0x380e0], R11 ;  /* 0x0380e00b0c0075a7 */ /* 0x001064000804017f */
[----:B-1----:R-:W-:Y:S05]  /*a430*/  @!P2 NANOSLEEP.SYNCS 0x989680 ;  /* 0x009896800000a95d */ /* 0x002fea0003900000 */
[----:B------:R-:W1:Y:S02]  /*a440*/  @!P2 SYNCS.PHASECHK.TRANS64 P2, [R12+URZ+0x380e0], R11 ;  /* 0x0380e00b0c00a5a7 */ /* 0x000e64000804007f */
[----:B-1----:R-:W-:Y:S05]  /*a450*/  @!P2 BRA `(.L_x_280) ;  /* 0xfffffffc00f0a947 */ /* 0x002fea000383ffff */
[----:B0-----:R-:W0:Y:S02]  /*a460*/  @!P1 LDC R11, c[0x0][0x500] ;  /* 0x00014000ff0b9b82 */ /* 0x001e240000000800 */
[----:B0-----:R0:W-:Y:S02]  /*a470*/  @!P1 SYNCS.ARRIVE.TRANS64 RZ, [R12+URZ+0x38000], R11 ;  /* 0x0380000b0cff99a7 */ /* 0x0011e4000800003f */
[----:B0-----:R-:W-:-:S04]  /*a480*/  PRMT R11, R20, 0x9910, RZ ;  /* 0x00009910140b7816 */ /* 0x001fc800000000ff */
[----:B------:R-:W-:-:S13]  /*a490*/  ISETP.NE.AND P2, PT, R11, 0x2, PT ;  /* 0x000000020b00780c */ /* 0x000fda0003f45270 */
[----:B------:R-:W-:Y:S05]  /*a4a0*/  @P2 BRA `(.L_x_281) ;  /* 0x0000000000042947 */ /* 0x000fea0003800000 */
[----:B------:R-:W-:Y:S01]  /*a4b0*/  BPT.TRAP 0x1 ;  /* 0x000000040000795c */ /* 0x000fe20000300000 */
.L_x_281:
[----:B------:R-:W-:Y:S05]  /*a4c0*/  @P0 BRA `(.L_x_282) ;  /* 0x0000000000040947 */ /* 0x000fea0003800000 */
[----:B------:R-:W-:Y:S01]  /*a4d0*/  BPT.TRAP 0x1 ;  /* 0x000000040000795c */ /* 0x000fe20000300000 */
.L_x_282:
[----:B------:R-:W0:Y:S01]  /*a4e0*/  LDC R13, c[0x0][0x380] ;  /* 0x0000e000ff0d7b82 */ /* 0x000e220000000800 */
[----:B------:R-:W-:Y:S01]  /*a4f0*/  R2UR UR4, R2 ;  /* 0x00000000020472ca */ /* 0x000fe200000e0000 */
[----:B------:R-:W-:Y:S01]  /*a500*/  ULDC UR20, c[0x0][0x38c] ;  /* 0x0000e30000147ab9 */ /* 0x000fe20000000800 */
[----:B------:R-:W-:Y:S01]  /*a510*/  R2UR UR5, R18 ;  /* 0x00000000120572ca */ /* 0x000fe200000e0000 */
[----:B------:R-:W-:Y:S01]  /*a520*/  UISETP.NE.AND UP0, UPT, UR20, 0x1, UPT ;  /* 0x000000011400788c */ /* 0x000fe2000bf05270 */
[----:B------:R-:W-:Y:S01]  /*a530*/  R2UR UR17, R12 ;  /* 0x000000000c1172ca */ /* 0x000fe200000e0000 */
[C---:B------:R-:W-:Y:S01]  /*a540*/  VIADD R12, R10.reuse, 0x1 ;  /* 0x000000010a0c7836 */ /* 0x040fe20000000000 */
[----:B------:R-:W-:Y:S01]  /*a550*/  R2UR UR18, R10 ;  /* 0x000000000a1272ca */ /* 0x000fe200000e0000 */
[----:B------:R-:W1:Y:S01]  /*a560*/  LDC.64 R14, c[0x0][0x3b8] ;  /* 0x0000ee00ff0e7b82 */ /* 0x000e620000000a00 */
[----:B------:R-:W-:Y:S01]  /*a570*/  R2UR UR10, R21 ;  /* 0x00000000150a72ca */ /* 0x000fe200000e0000 */
[----:B------:R-:W-:Y:S01]  /*a580*/  VIADD R0, R0, 0xffffffff ;  /* 0xffffffff00007836 */ /* 0x000fe20000000000 */
[----:B------:R-:W-:Y:S01]  /*a590*/  R2UR UR16, R6 ;  /* 0x00000000061072ca */ /* 0x000fe200000e0000 */
[----:B------:R-:W-:Y:S01]  /*a5a0*/  ULDC.64 UR24, c[0x0][0x198] ;  /* 0x0000660000187ab9 */ /* 0x000fe20000000a00 */
[----:B------:R-:W-:Y:S01]  /*a5b0*/  R2UR UR12, R9 ;  /* 0x00000000090c72ca */ /* 0x000fe200000e0000 */
[----:B------:R-:W-:Y:S01]  /*a5c0*/  ULDC.64 UR14, c[0x0][0x3b0] ;  /* 0x0000ec00000e7ab9 */ /* 0x000fe20000000a00 */
[----:B------:R-:W-:Y:S01]  /*a5d0*/  @UP0 ULDC.64 UR8, c[0x0][0x390] ;  /* 0x0000e40000080ab9 */ /* 0x000fe20000000a00 */
[----:B------:R-:W1:Y:S01]  /*a5e0*/  LDC.64 R16, c[0x0][0x3d8] ;  /* 0x0000f600ff107b82 */ /* 0x000e620000000a00 */
[----:B------:R-:W-:Y:S01]  /*a5f0*/  R2UR UR11, R19 ;  /* 0x00000000130b72ca */ /* 0x000fe200000e0000 */
[----:B------:R-:W-:Y:S01]  /*a600*/  ULDC.64 UR22, c[0x0][0x3d0] ;  /* 0x0000f40000167ab9 */ /* 0x000fe20000000a00 */
[----:B------:R-:W-:Y:S01]  /*a610*/  R2UR UR13, R8 ;  /* 0x00000000080d72ca */ /* 0x000fe200000e0000 */
[----:B------:R-:W-:Y:S01]  /*a620*/  VIADD R6, R6, 0x1 ;  /* 0x0000000106067836 */ /* 0x000fe20000000000 */
[----:B------:R-:W-:Y:S01]  /*a630*/  ISETP.GT.AND P5, PT, R0, 0x1, PT ;  /* 0x000000010000780c */ /* 0x000fe20003fa4270 */
[----:B------:R-:W-:Y:S01]  /*a640*/  USHF.L.U32 UR18, UR18, 0x5, URZ ;  /* 0x0000000512127899 */ /* 0x000fe2000800063f */
[----:B0-----:R-:W-:Y:S01]  /*a650*/  ISETP.NE.AND P2, PT, R13, 0x1, PT ;  /* 0x000000010d00780c */ /* 0x001fe20003f45270 */
[----:B------:R-:W-:Y:S01]  /*a660*/  ULEA UR16, UR16, UR10, 0xc ;  /* 0x0000000a10107291 */ /* 0x000fe2000f8e603f */
[C---:B------:R-:W-:Y:S01]  /*a670*/  ISETP.NE.AND P4, PT, R6.reuse, 0x1c, PT ;  /* 0x0000001c0600780c */ /* 0x040fe20003f85270 */
[----:B------:R-:W-:Y:S01]  /*a680*/  UIADD3 UR17, UR17, 0x38000, URZ ;  /* 0x0003800011117890 */ /* 0x000fe2000fffe03f */
[----:B------:R-:W-:Y:S01]  /*a690*/  UMOV UR26, 0x0 ;  /* 0x00000000001a7882 */ /* 0x000fe20000000000 */
[----:B------:R-:W-:Y:S01]  /*a6a0*/  UMOV UR27, 0x10000000 ;  /* 0x10000000001b7882 */ /* 0x000fe20000000000 */
[----:B------:R-:W-:Y:S01]  /*a6b0*/  UMOV UR10, UR18 ;  /* 0x00000012000a7c82 */ /* 0x000fe20008000000 */
[----:B------:R-:W-:-:S06]  /*a6c0*/  SEL R6, R6, RZ, P4 ;  /* 0x000000ff06067207 */ /* 0x000fcc0002000000 */
[----:B------:R-:W-:Y:S01]  /*a6d0*/  @P2 IMAD.U32 R11, RZ, RZ, UR4 ;  /* 0x00000004ff0b2e24 */ /* 0x000fe2000f8e00ff */
[----:B------:R-:W-:Y:S01]  /*a6e0*/  UIADD3 UR4, UP1, UR24, 0xf0, URZ ;  /* 0x000000f018047890 */ /* 0x000fe2000ff3e03f */
[----:B-1----:R-:W-:Y:S01]  /*a6f0*/  IMAD R10, R8, R15, R17 ;  /* 0x0000000f080a7224 */ /* 0x002fe200078e0211 */
[----:B------:R-:W-:Y:S02]  /*a700*/  UIADD3 UR24, UP2, UR24, 0x1f0, URZ ;  /* 0x000001f018187890 */ /* 0x000fe4000ff5e03f */
[----:B------:R-:W-:Y:S01]  /*a710*/  @P2 R2UR UR5, R11 ;  /* 0x000000000b0522ca */ /* 0x000fe200000e0000 */
[----:B------:R-:W-:Y:S01]  /*a720*/  IMAD R11, R9, R14, R16 ;  /* 0x0000000e090b7224 */ /* 0x000fe200078e0210 */
[----:B------:R-:W-:Y:S01]  /*a730*/  ISETP.NE.AND P2, PT, R12, R5, PT ;  /* 0x000000050c00720c */ /* 0x000fe20003f45270 */
[----:B------:R-:W0:Y:S03]  /*a740*/  LDC R14, c[0x0][0x3c8] ;  /* 0x0000f200ff0e7b82 */ /* 0x000e260000000800 */
[----:B------:R-:W-:Y:S01]  /*a750*/  PRMT R10, R11, 0x40, R10 ;  /* 0x000000400b0a7816 */ /* 0x000fe2000000000a */
[----:B------:R-:W-:-:S06]  /*a760*/  VIADD R11, R9, 0x1 ;  /* 0x00000001090b7836 */ /* 0x000fcc0000000000 */
[----:B------:R-:W-:Y:S02]  /*a770*/  UIADD3 UR6, -UR5, URZ, URZ ;  /* 0x0000003f05067290 */ /* 0x000fe4000fffe13f */
[----:B------:R-:W-:Y:S01]  /*a780*/  UMOV UR21, UR5 ;  /* 0x0000000500157c82 */ /* 0x000fe20008000000 */
[----:B------:R-:W-:-:S03]  /*a790*/  @P2 IMAD.MOV R11, RZ, RZ, R9 ;  /* 0x000000ffff0b2224 */ /* 0x000fc600078e0209 */
[----:B------:R-:W-:Y:S01]  /*a7a0*/  IMAD R13, R13, UR6, R18 ;  /* 0x000000060d0d7c24 */ /* 0x000fe2000f8e0212 */
[----:B------:R-:W-:Y:S02]  /*a7b0*/  UIMAD.WIDE.U32 UR6, UR5, UR8, URZ ;  /* 0x00000008050672a5 */ /* 0x000fe4000f8e003f */
[----:B------:R-:W-:Y:S02]  /*a7c0*/  UIADD3 UR8, UR16, 0x1c000, URZ ;  /* 0x0001c00010087890 */ /* 0x000fe4000fffe03f */
[----:B------:R-:W-:Y:S01]  /*a7d0*/  @UP0 USHF.R.U32.HI UR21, URZ, UR9, UR7 ;  /* 0x000000093f150299 */ /* 0x000fe20008011607 */
[----:B------:R-:W-:Y:S01]  /*a7e0*/  R2UR UR19, R13 ;  /* 0x000000000d1372ca */ /* 0x000fe200000e0000 */
[----:B------:R-:W-:Y:S01]  /*a7f0*/  VIADD R13, R8, 0x1 ;  /* 0x00000001080d7836 */ /* 0x000fe20000000000 */
[----:B------:R-:W-:Y:S01]  /*a800*/  R2UR UR7, R10 ;  /* 0x000000000a0772ca */ /* 0x000fe200000e0000 */
[----:B------:R-:W-:Y:S01]  /*a810*/  UIADD3 UR6, -UR21, URZ, URZ ;  /* 0x0000003f15067290 */ /* 0x000fe2000fffe13f */
[C---:B0-----:R-:W-:Y:S01]  /*a820*/  ISETP.NE.AND P3, PT, R11.reuse, R14, PT ;  /* 0x0000000e0b00720c */ /* 0x041fe20003f65270 */
[----:B------:R-:W-:Y:S01]  /*a830*/  UMOV UR9, UR17 ;  /* 0x0000001100097c82 */ /* 0x000fe20008000000 */
[----:B------:R-:W-:Y:S01]  /*a840*/  SEL R10, RZ, 0x1, P4 ;  /* 0x00000001ff0a7807 */ /* 0x000fe20002000000 */
[----:B------:R-:W-:Y:S01]  /*a850*/  UIMAD UR20, UR20, UR6, UR5 ;  /* 0x00000006141472a4 */ /* 0x000fe2000f8e0205 */
[----:B------:R-:W-:Y:S01]  /*a860*/  SEL R9, R11, RZ, P3 ;  /* 0x000000ff0b097207 */ /* 0x000fe20001800000 */
[----:B------:R-:W-:Y:S01]  /*a870*/  UIADD3.X UR5, URZ, UR25, URZ, UP1, !UPT ;  /* 0x000000193f057290 */ /* 0x000fe20008ffe43f */
[----:B------:R-:W-:Y:S01]  /*a880*/  LOP3.LUT R7, R7, R10, RZ, 0x3c, !PT ;  /* 0x0000000a07077212 */ /* 0x000fe200078e3cff */
[----:B------:R-:W-:Y:S01]  /*a890*/  UIMAD UR20, UR20, UR15, UR23 ;  /* 0x0000000f141472a4 */ /* 0x000fe2000f8e0217 */
[----:B------:R-:W-:Y:S01]  /*a8a0*/  SEL R10, R12, RZ, P2 ;  /* 0x000000ff0c0a7207 */ /* 0x000fe20001000000 */
[----:B------:R-:W-:-:S02]  /*a8b0*/  UIMAD UR19, UR19, UR14, UR22 ;  /* 0x0000000e131372a4 */ /* 0x000fc4000f8e0216 */
[----:B------:R-:W-:Y:S02]  /*a8c0*/  UPRMT UR6, UR7, 0x5410, URZ ;  /* 0x0000541007067896 */ /* 0x000fe4000800003f */
[----:B------:R-:W-:Y:S01]  /*a8d0*/  UIADD3.X UR25, URZ, UR25, URZ, UP2, !UPT ;  /* 0x000000193f197290 */ /* 0x000fe200097fe43f */
[----:B------:R-:W-:-:S04]  /*a8e0*/  @P3 IMAD.MOV R13, RZ, RZ, R8 ;  /* 0x000000ffff0d3224 */ /* 0x000fc800078e0208 */
[----:B------:R-:W-:Y:S02]  /*a8f0*/  IMAD.MOV.U32 R8, RZ, RZ, R13 ;  /* 0x000000ffff087224 */ /* 0x000fe400078e000d */
[----:B------:R0:W-:Y:S02]  /*a900*/  UTMALDG.4D.IM2COL [UR16], [UR4], UR6 ;  /* 0x00000010040073b4 */ /* 0x0001e40008058006 */
[----:B------:R0:W-:Y:S02]  /*a910*/  UTMALDG.4D [UR8], [UR24], desc[UR26] ;  /* 0x00001a08180075b4 */ /* 0x0001e40008019000 */
[----:B0-----:R-:W-:Y:S05]  /*a920*/  @P5 BRA `(.L_x_283) ;  /* 0xfffffff800a85947 */ /* 0x001fea000383ffff */
.L_x_279:
[----:B------:R-:W-:Y:S01]  /*a930*/  ISETP.GE.U32.AND P2, PT, R4, 0x1c, PT ;  /* 0x0000001c0400780c */ /* 0x000fe20003f46070 */
[----:B------:R-:W-:Y:S05]  /*a940*/  WARPSYNC.ALL ;  /* 0x0000000000007948 */ /* 0x000fea0003800000 */
[----:B------:R-:W-:-:S07]  /*a950*/  ELECT P1, URZ, PT ;  /* 0x00000000003f782f */ /* 0x000fce0003820000 */
[----:B------:R-:W-:-:S05]  /*a960*/  @P2 SHF.R.U32.HI R6, RZ, 0x2, R4 ;  /* 0x00000002ff062819 */ /* 0x000fca0000011604 */
[----:B------:R-:W-:-:S05]  /*a970*/  @P2 IMAD.WIDE.U32 R6, R6, 0x24924925, RZ ;  /* 0x2492492506062825 */ /* 0x000fca00078e00ff */
[----:B------:R-:W-:-:S04]  /*a980*/  @P2 LOP3.LUT R6, R7, 0x1, RZ, 0xc0, !PT ;  /* 0x0000000107062812 */ /* 0x000fc800078ec0ff */
[----:B------:R-:W-:Y:S01]  /*a990*/  @P2 ISETP.NE.U32.AND P0, PT, R6, 0x1, PT ;  /* 0x000000010600280c */ /* 0x000fe20003f05070 */
[----:B------:R-:W-:-:S12]  /*a9a0*/  @!P1 EXIT ;  /* 0x000000000000994d */ /* 0x000fd80003800000 */
[----:B------:R-:W-:Y:S01]  /*a9b0*/  LOP3.LUT R3, R3, 0x2, RZ, 0xfc, !PT ;  /* 0x0000000203037812 */ /* 0x000fe200078efcff */
[----:B-1---5:R-:W-:Y:S01]  /*a9c0*/  IMAD.MOV.U32 R0, RZ, RZ, 0x1 ;  /* 0x00000001ff007424 */ /* 0x022fe200078e00ff */
[----:B------:R-:W-:Y:S02]  /*a9d0*/  @P2 ISETP.NE.U32.AND.EX P0, PT, RZ, RZ, PT, P0 ;  /* 0x000000ffff00220c */ /* 0x000fe40003f05100 */
[----:B------:R-:W-:Y:S02]  /*a9e0*/  ISETP.NE.AND P1, PT, R3, 0x3, PT ;  /* 0x000000030300780c */ /* 0x000fe40003f25270 */
[----:B------:R-:W-:-:S11]  /*a9f0*/  @P2 SEL R0, RZ, 0x1, !P0 ;  /* 0x00000001ff002807 */ /* 0x000fd60004000000 */
[----:B------:R-:W-:Y:S05]  /*aa00*/  @!P1 BRA `(.L_x_284) ;  /* 0x0000000000049947 */ /* 0x000fea0003800000 */
[----:B------:R-:W-:Y:S01]  /*aa10*/  BPT.TRAP 0x1 ;  /* 0x000000040000795c */ /* 0x000fe20000300000 */
.L_x_284:
[----:B------:R-:W0:Y:S01]  /*aa20*/  S2R R6, SR_CgaCtaId ;  /* 0x0000000000067919 */ /* 0x000e220000008800 */
[----:B---3--:R-:W-:Y:S02]  /*aa30*/  SHF.R.U32.HI R2, RZ, 0x2, R4 ;  /* 0x00000002ff027819 */ /* 0x008fe40000011604 */
[----:B------:R-:W-:-:S03]  /*aa40*/  MOV R5, 0x400 ;  /* 0x0000040000057802 */ /* 0x000fc60000000f00 */
[----:B------:R-:W-:-:S04]  /*aa50*/  IMAD.WIDE.U32 R2, R2, 0x24924925, RZ ;  /* 0x2492492502027825 */ /* 0x000fc800078e00ff */
[----:B------:R-:W-:Y:S01]  /*aa60*/  IMAD R2, R3, -0x1c, R4 ;  /* 0xffffffe403027824 */ /* 0x000fe200078e0204 */
[----:B0-----:R-:W-:-:S05]  /*aa70*/  LEA R5, R6, R5, 0x18 ;  /* 0x0000000506057211 */ /* 0x001fca00078ec0ff */
[----:B------:R-:W-:Y:S01]  /*aa80*/  VIADD R3, R5, 0x380e0 ;  /* 0x000380e005037836 */ /* 0x000fe20000000000 */
[----:B------:R-:W-:-:S03]  /*aa90*/  SHF.L.U32 R5, R0, 0x1f, RZ ;  /* 0x0000001f00057819 */ /* 0x000fc600000006ff */
[----:B------:R-:W-:-:S07]  /*aaa0*/  IMAD R4, R2, 0x8, R3 ;  /* 0x0000000802047824 */ /* 0x000fce00078e0203 */
.L_x_285:
[----:B0-----:R0:W1:Y:S02]  /*aab0*/  SYNCS.PHASECHK.TRANS64.TRYWAIT P0, [R4+URZ], R5 ;  /* 0x00000005040075a7 */ /* 0x001064000800017f */
[----:B-1----:R-:W-:Y:S05]  /*aac0*/  @!P0 NANOSLEEP.SYNCS 0x989680 ;  /* 0x009896800000895d */ /* 0x002fea0003900000 */
[----:B------:R-:W1:Y:S02]  /*aad0*/  @!P0 SYNCS.PHASECHK.TRANS64 P0, [R4+URZ], R5 ;  /* 0x00000005040085a7 */ /* 0x000e64000800007f */
[----:B-1----:R-:W-:Y:S05]  /*aae0*/  @!P0 BRA `(.L_x_285) ;  /* 0xfffffffc00f08947 */ /* 0x002fea000383ffff */
[----:B------:R-:W-:-:S05]  /*aaf0*/  VIADD R2, R2, 0x1 ;  /* 0x0000000102027836 */ /* 0x000fca0000000000 */
[----:B------:R-:W-:-:S04]  /*ab00*/  ISETP.NE.AND P0, PT, R2, 0x1c, PT ;  /* 0x0000001c0200780c */ /* 0x000fc80003f05270 */
[----:B0-----:R-:W-:Y:S02]  /*ab10*/  SEL R5, RZ, 0x1, P0 ;  /* 0x00000001ff057807 */ /* 0x001fe40000000000 */
[----:B------:R-:W-:Y:S02]  /*ab20*/  SEL R2, R2, RZ, P0 ;  /* 0x000000ff02027207 */ /* 0x000fe40000000000 */
[----:B------:R-:W-:-:S03]  /*ab30*/  LOP3.LUT R7, R0, R5, RZ, 0x3c, !PT ;  /* 0x0000000500077212 */ /* 0x000fc600078e3cff */
[----:B------:R-:W-:Y:S01]  /*ab40*/  IMAD R0, R2, 0x8, R3 ;  /* 0x0000000802007824 */ /* 0x000fe200078e0203 */
[----:B------:R-:W-:-:S07]  /*ab50*/  SHF.L.U32 R5, R7, 0x1f, RZ ;  /* 0x0000001f07057819 */ /* 0x000fce00000006ff */
.L_x_286:
        /* <DEDUP_REMOVED lines=11> */
.L_x_287:
        /* <DEDUP_REMOVED lines=11> */
.L_x_288:
        /* <DEDUP_REMOVED lines=11> */
.L_x_289:
        /* <DEDUP_REMOVED lines=11> */
.L_x_290:
        /* <DEDUP_REMOVED lines=11> */
.L_x_291:
        /* <DEDUP_REMOVED lines=11> */
.L_x_292:
        /* <DEDUP_REMOVED lines=11> */
.L_x_293:
        /* <DEDUP_REMOVED lines=11> */
.L_x_294:
        /* <DEDUP_REMOVED lines=11> */
.L_x_295:
        /* <DEDUP_REMOVED lines=11> */
.L_x_296:
        /* <DEDUP_REMOVED lines=11> */
.L_x_297:
        /* <DEDUP_REMOVED lines=11> */
.L_x_298:
        /* <DEDUP_REMOVED lines=11> */
.L_x_299:
        /* <DEDUP_REMOVED lines=11> */
.L_x_300:
        /* <DEDUP_REMOVED lines=11> */
.L_x_301:
        /* <DEDUP_REMOVED lines=11> */
.L_x_302:
        /* <DEDUP_REMOVED lines=11> */
.L_x_303:
        /* <DEDUP_REMOVED lines=11> */
.L_x_304:
        /* <DEDUP_REMOVED lines=11> */
.L_x_305:
        /* <DEDUP_REMOVED lines=11> */
.L_x_306:
        /* <DEDUP_REMOVED lines=11> */
.L_x_307:
        /* <DEDUP_REMOVED lines=11> */
.L_x_308:
        /* <DEDUP_REMOVED lines=11> */
.L_x_309:
        /* <DEDUP_REMOVED lines=11> */
.L_x_310:
        /* <DEDUP_REMOVED lines=11> */
.L_x_311:
        /* <DEDUP_REMOVED lines=11> */
.L_x_312:
[----:B0-----:R0:W1:Y:S02]  /*bd40*/  SYNCS.PHASECHK.TRANS64.TRYWAIT P0, [R2+URZ], R3 ;  /* 0x00000003020075a7 */ /* 0x001064000800017f */
[----:B-1----:R-:W-:Y:S05]  /*bd50*/  @!P0 NANOSLEEP.SYNCS 0x989680 ;  /* 0x009896800000895d */ /* 0x002fea0003900000 */
[----:B------:R-:W1:Y:S02]  /*bd60*/  @!P0 SYNCS.PHASECHK.TRANS64 P0, [R2+URZ], R3 ;  /* 0x00000003020085a7 */ /* 0x000e64000800007f */
[----:B-1----:R-:W-:Y:S05]  /*bd70*/  @P0 EXIT ;  /* 0x000000000000094d */ /* 0x002fea0003800000 */
[----:B------:R-:W-:Y:S05]  /*bd80*/  BRA `(.L_x_312) ;  /* 0xfffffffc00ec7947 */ /* 0x000fea000383ffff */
.L_x_313:
[----:B------:R-:W-:-:S00]  /*bd90*/  BRA `(.L_x_313) ;  /* 0xfffffffc00fc7947 */ /* 0x000fc0000383ffff */
[----:B------:R-:W-:-:S00]  /*bda0*/  NOP ;  /* 0x0000000000007918 */ /* 0x000fc00000000000 */
        /* <DEDUP_REMOVED lines=13> */
.L_x_314:


//--------------------- .nv.shared._ZN7cutlass13device_kernelINS_4conv6kernel13ConvUniversalINS1_16ConvProblemShapeILNS1_8OperatorE0ELi2EEENS1_10collective14CollectiveConvINS1_46MainloopSm90TmaGmmaWarpSpecializedImplicitGemmILS5_0ELi28ELi2EN4cute5tupleIJNSA_1CILi1EEESD_SD_EEENS1_36KernelImplicitTmaWarpSpecializedSm90ELi1EEENSB_IJNSC_ILi128EEESH_NSB_IJNSC_ILi32EEEEEEEEENS_12float_e4m3_tESL_NSA_8TiledMMAINSA_8MMA_AtomIJNSA_4SM904GMMA31MMA_64x128x32_F32E4M3E4M3_SS_TNILNSP_7ScaleInE1ELSR_1EEEEEENSA_6LayoutISE_NSB_IJNSC_ILi0EEESV_SV_EEEEENSB_IJNSA_10UnderscoreESY_SY_EEEEENS7_6detail26Sm90ImplicitGemmTileTraitsINSA_20SM90_TMA_LOAD_IM2COLENSA_14ComposedLayoutINSA_7SwizzleILi1ELi4ELi3EEENSA_18smem_ptr_flag_bitsILi8EEENSU_INSB_IJNSB_IJNSC_ILi8EEENSC_ILi16EEEEEENSB_IJSI_SD_EEENSB_IJSD_NSC_ILi28EEEEEEEEENSB_IJNSB_IJSI_NSC_ILi256EEEEEENSB_IJSD_SV_EEENSB_IJSV_NSC_ILi4096EEEEEEEEEEEEEvEENS12_INSA_13SM90_TMA_LOADES1N_vEEEENS_8epilogue10collective6detail29Sm90TmaWarpSpecializedAdapterINS1T_15DefaultEpilogueISL_NSB_IJNSB_IJlllEEESD_SV_EEES1Y_NS1S_6thread17LinearCombinationISL_Li1EffLNS1Z_9ScaleType4KindE0ELNS_15FloatRoundStyleE2ESL_EENS_4gemm15EpilogueDefaultEEEEEvvEEEEvNT_6ParamsE --------------------------
	.section	.nv.shared._ZN7cutlass13device_kernelINS_4conv6kernel13ConvUniversalINS1_16ConvProblemShapeILNS1_8OperatorE0ELi2EEENS1_10collective14CollectiveConvINS1_46MainloopSm90TmaGmmaWarpSpecializedImplicitGemmILS5_0ELi28ELi2EN4cute5tupleIJNSA_1CILi1EEESD_SD_EEENS1_36KernelImplicitTmaWarpSpecializedSm90ELi1EEENSB_IJNSC_ILi128EEESH_NSB_IJNSC_ILi32EEEEEEEEENS_12float_e4m3_tESL_NSA_8TiledMMAINSA_8MMA_AtomIJNSA_4SM904GMMA31MMA_64x128x32_F32E4M3E4M3_SS_TNILNSP_7ScaleInE1ELSR_1EEEEEENSA_6LayoutISE_NSB_IJNSC_ILi0EEESV_SV_EEEEENSB_IJNSA_10UnderscoreESY_SY_EEEEENS7_6detail26Sm90ImplicitGemmTileTraitsINSA_20SM90_TMA_LOAD_IM2COLENSA_14ComposedLayoutINSA_7SwizzleILi1ELi4ELi3EEENSA_18smem_ptr_flag_bitsILi8EEENSU_INSB_IJNSB_IJNSC_ILi8EEENSC_ILi16EEEEEENSB_IJSI_SD_EEENSB_IJSD_NSC_ILi28EEEEEEEEENSB_IJNSB_IJSI_NSC_ILi256EEEEEENSB_IJSD_SV_EEENSB_IJSV_NSC_ILi4096EEEEEEEEEEEEEvEENS12_INSA_13SM90_TMA_LOADES1N_vEEEENS_8epilogue10collective6detail29Sm90TmaWarpSpecializedAdapterINS1T_15DefaultEpilogueISL_NSB_IJNSB_IJlllEEESD_SV_EEES1Y_NS1S_6thread17LinearCombinationISL_Li1EffLNS1Z_9ScaleType4KindE0ELNS_15FloatRoundStyleE2ESL_EENS_4gemm15EpilogueDefaultEEEEEvvEEEEvNT_6ParamsE,"aw",@nobits
	.sectionflags	@""
	.align	16
	.zero		1024


//--------------------- .nv.shared.reserved.0     --------------------------
	.section	.nv.shared.reserved.0,"aw",@nobits
	.weak		__nv_reservedSMEM_offset_0_alias
	.size		__nv_reservedSMEM_offset_0_alias, 0, 0
	.other		__nv_reservedSMEM_offset_0_alias,@"STO_CUDA_RESERVED_SHARED STV_DEFAULT"
__nv_reservedSMEM_offset_0_alias:
	.zero		0


//--------------------- .nv.global                --------------------------
	.section	.nv.global,"aw",@nobits
.nv.global:
	.type		_ZN39_INTERNAL_d150ad04_4_k_cu_a8f72c60_33314cute1_E,@object
	.size		_ZN39_INTERNAL_d150ad04_4_k_cu_a8f72c60_33314cute1_E,(_ZN39_INTERNAL_d150ad04_4_k_cu_a8f72c60_33314cuda3std3__45__cpo6cbeginE - _ZN39_INTERNAL_d150ad04_4_k_cu_a8f72c60_33314cute1_E)
_ZN39_INTERNAL_d150ad04_4_k_cu_a8f72c60_33314cute1_E:
	.zero		1
	.type		_ZN39_INTERNAL_d150ad04_4_k_cu_a8f72c60_33314cuda3std3__45__cpo6cbeginE,@object
	.size		_ZN39_INTERNAL_d150ad04_4_k_cu_a8f72c60_33314cuda3std3__45__cpo6cbeginE,(_ZN39_INTERNAL_d150ad04_4_k_cu_a8f72c60_33314cuda3std3__48in_placeE - _ZN39_INTERNAL_d150ad04_4_k_cu_a8f72c60_33314cuda3std3__45__cpo6cbeginE)
_ZN39_INTERNAL_d150ad04_4_k_cu_a8f72c60_33314cuda3std3__45__cpo6cbeginE:
	.zero		1
	.type		_ZN39_INTERNAL_d150ad04_4_k_cu_a8f72c60_33314cuda3std3__48in_placeE,@object
	.size		_ZN39_INTERNAL_d150ad04_4_k_cu_a8f72c60_33314cuda3std3__48in_placeE,(_ZN39_INTERNAL_d150ad04_4_k_cu_a8f72c60_33314cuda3std6ranges3__45__cpo9iter_moveE - _ZN39_INTERNAL_d150ad04_4_k_cu_a8f72c60_33314cuda3std3__48in_placeE)
_ZN39_INTERNAL_d150ad04_4_k_cu_a8f72c60_33314cuda3std3__48in_placeE:
	.zero		1
	.type		_ZN39_INTERNAL_d150ad04_4_k_cu_a8f72c60_33314cuda3std6ranges3__45__cpo9iter_moveE,@object
	.size		_ZN39_INTERNAL_d150ad04_4_k_cu_a8f72c60_33314cuda3std6ranges3__45__cpo9iter_moveE,(_ZN39_INTERNAL_d150ad04_4_k_cu_a8f72c60_33314cuda3std3__45__cpo5beginE - _ZN39_INTERNAL_d150ad04_4_k_cu_a8f72c60_33314cuda3std6ranges3__45__cpo9iter_moveE)
_ZN39_INTERNAL_d150ad04_4_k_cu_a8f72c60_33314cuda3std6ranges3__45__cpo9iter_moveE:
	.zero		1
	.type		_ZN39_INTERNAL_d150ad04_4_k_cu_a8f72c60_33314cuda3std3__45__cpo5beginE,@object
	.size		_ZN39_INTERNAL_d150ad04_4_k_cu_a8f72c60_33314cuda3std3__45__cpo5beginE,(_ZN39_INTERNAL_d150ad04_4_k_cu_a8f72c60_33314cuda3std3__441_GLOBAL__N__d150ad04_4_k_cu_a8f72c60_33316ignoreE - _ZN39_INTERNAL_d150ad04_4_k_cu_a8f72c60_33314cuda3std3__45__cpo5beginE)
_ZN39_INTERNAL_d150ad04_4_k_cu_a8f72c60_33314cuda3std3__45__cpo5beginE:
	.zero		1
	.type		_ZN39_INTERNAL_d150ad04_4_k_cu_a8f72c60_33314cuda3std3__441_GLOBAL__N__d150ad04_4_k_cu_a8f72c60_33316ignoreE,@object
	.size		_ZN39_INTERNAL_d150ad04_4_k_cu_a8f72c60_33314cuda3std3__441_GLOBAL__N__d150ad04_4_k_cu_a8f72c60_33316ignoreE,(_ZN39_INTERNAL_d150ad04_4_k_cu_a8f72c60_33314cute7productE - _ZN39_INTERNAL_d150ad04_4_k_cu_a8f72c60_33314cuda3std3__441_GLOBAL__N__d150ad04_4_k_cu_a8f72c60_33316ignoreE)
_ZN39_INTERNAL_d150ad04_4_k_cu_a8f72c60_33314cuda3std3__441_GLOBAL__N__d150ad04_4_k_cu_a8f72c60_33316ignoreE:
	.zero		1
	.type		_ZN39_INTERNAL_d150ad04_4_k_cu_a8f72c60_33314cute7productE,@object
	.size		_ZN39_INTERNAL_d150ad04_4_k_cu_a8f72c60_33314cute7productE,(_ZN39_INTERNAL_d150ad04_4_k_cu_a8f72c60_33314cuda3std3__45__cpo3endE - _ZN39_INTERNAL_d150ad04_4_k_cu_a8f72c60_33314cute7productE)
_ZN39_INTERNAL_d150ad04_4_k_cu_a8f72c60_33314cute7productE:
	.zero		1
	.type		_ZN39_INTERNAL_d150ad04_4_k_cu_a8f72c60_33314cuda3std3__45__cpo3endE,@object
	.size		_ZN39_INTERNAL_d150ad04_4_k_cu_a8f72c60_33314cuda3std3__45__cpo3endE,(_ZN39_INTERNAL_d150ad04_4_k_cu_a8f72c60_33314cuda3std3__419piecewise_constructE - _ZN39_INTERNAL_d150ad04_4_k_cu_a8f72c60_33314cuda3std3__45__cpo3endE)
_ZN39_INTERNAL_d150ad04_4_k_cu_a8f72c60_33314cuda3std3__45__cpo3endE:
	.zero		1
	.type		_ZN39_INTERNAL_d150ad04_4_k_cu_a8f72c60_33314cuda3std3__419piecewise_constructE,@object
	.size		_ZN39_INTERNAL_d150ad04_4_k_cu_a8f72c60_33314cuda3std3__419piecewise_constructE,(_ZN39_INTERNAL_d150ad04_4_k_cu_a8f72c60_33314cuda3std3__45__cpo4cendE - _ZN39_INTERNAL_d150ad04_4_k_cu_a8f72c60_33314cuda3std3__419piecewise_constructE)
_ZN39_INTERNAL_d150ad04_4_k_cu_a8f72c60_33314cuda3std3__419piecewise_constructE:
	.zero		1
	.type		_ZN39_INTERNAL_d150ad04_4_k_cu_a8f72c60_33314cuda3std3__45__cpo4cendE,@object
	.size		_ZN39_INTERNAL_d150ad04_4_k_cu_a8f72c60_33314cuda3std3__45__cpo4cendE,(_ZN39_INTERNAL_d150ad04_4_k_cu_a8f72c60_33314cuda3std6ranges3__45__cpo4swapE - _ZN39_INTERNAL_d150ad04_4_k_cu_a8f72c60_33314cuda3std3__45__cpo4cendE)
_ZN39_INTERNAL_d150ad04_4_k_cu_a8f72c60_33314cuda3std3__45__cpo4cendE:
	.zero		1
	.type		_ZN39_INTERNAL_d150ad04_4_k_cu_a8f72c60_33314cuda3std6ranges3__45__cpo4swapE,@object
	.size		_ZN39_INTERNAL_d150ad04_4_k_cu_a8f72c60_33314cuda3std6ranges3__45__cpo4swapE,(.L_7 - _ZN39_INTERNAL_d150ad04_4_k_cu_a8f72c60_33314cuda3std6ranges3__45__cpo4swapE)
_ZN39_INTERNAL_d150ad04_4_k_cu_a8f72c60_33314cuda3std6ranges3__45__cpo4swapE:
	.zero		1
.L_7:


//--------------------- .nv.constant0._ZN7cutlass13device_kernelINS_4conv6kernel13ConvUniversalINS1_16ConvProblemShapeILNS1_8OperatorE0ELi2EEENS1_10collective14CollectiveConvINS1_46MainloopSm90TmaGmmaWarpSpecializedImplicitGemmILS5_0ELi28ELi2EN4cute5tupleIJNSA_1CILi1EEESD_SD_EEENS1_36KernelImplicitTmaWarpSpecializedSm90ELi1EEENSB_IJNSC_ILi128EEESH_NSB_IJNSC_ILi32EEEEEEEEENS_12float_e4m3_tESL_NSA_8TiledMMAINSA_8MMA_AtomIJNSA_4SM904GMMA31MMA_64x128x32_F32E4M3E4M3_SS_TNILNSP_7ScaleInE1ELSR_1EEEEEENSA_6LayoutISE_NSB_IJNSC_ILi0EEESV_SV_EEEEENSB_IJNSA_10UnderscoreESY_SY_EEEEENS7_6detail26Sm90ImplicitGemmTileTraitsINSA_20SM90_TMA_LOAD_IM2COLENSA_14ComposedLayoutINSA_7SwizzleILi1ELi4ELi3EEENSA_18smem_ptr_flag_bitsILi8EEENSU_INSB_IJNSB_IJNSC_ILi8EEENSC_ILi16EEEEEENSB_IJSI_SD_EEENSB_IJSD_NSC_ILi28EEEEEEEEENSB_IJNSB_IJSI_NSC_ILi256EEEEEENSB_IJSD_SV_EEENSB_IJSV_NSC_ILi4096EEEEEEEEEEEEEvEENS12_INSA_13SM90_TMA_LOADES1N_vEEEENS_8epilogue10collective6detail29Sm90TmaWarpSpecializedAdapterINS1T_15DefaultEpilogueISL_NSB_IJNSB_IJlllEEESD_SV_EEES1Y_NS1S_6thread17LinearCombinationISL_Li1EffLNS1Z_9ScaleType4KindE0ELNS_15FloatRoundStyleE2ESL_EENS_4gemm15EpilogueDefaultEEEEEvvEEEEvNT_6ParamsE --------------------------
	.section	.nv.constant0._ZN7cutlass13device_kernelINS_4conv6kernel13ConvUniversalINS1_16ConvProblemShapeILNS1_8OperatorE0ELi2EEENS1_10collective14CollectiveConvINS1_46MainloopSm90TmaGmmaWarpSpecializedImplicitGemmILS5_0ELi28ELi2EN4cute5tupleIJNSA_1CILi1EEESD_SD_EEENS1_36KernelImplicitTmaWarpSpecializedSm90ELi1EEENSB_IJNSC_ILi128EEESH_NSB_IJNSC_ILi32EEEEEEEEENS_12float_e4m3_tESL_NSA_8TiledMMAINSA_8MMA_AtomIJNSA_4SM904GMMA31MMA_64x128x32_F32E4M3E4M3_SS_TNILNSP_7ScaleInE1ELSR_1EEEEEENSA_6LayoutISE_NSB_IJNSC_ILi0EEESV_SV_EEEEENSB_IJNSA_10UnderscoreESY_SY_EEEEENS7_6detail26Sm90ImplicitGemmTileTraitsINSA_20SM90_TMA_LOAD_IM2COLENSA_14ComposedLayoutINSA_7SwizzleILi1ELi4ELi3EEENSA_18smem_ptr_flag_bitsILi8EEENSU_INSB_IJNSB_IJNSC_ILi8EEENSC_ILi16EEEEEENSB_IJSI_SD_EEENSB_IJSD_NSC_ILi28EEEEEEEEENSB_IJNSB_IJSI_NSC_ILi256EEEEEENSB_IJSD_SV_EEENSB_IJSV_NSC_ILi4096EEEEEEEEEEEEEvEENS12_INSA_13SM90_TMA_LOADES1N_vEEEENS_8epilogue10collective6detail29Sm90TmaWarpSpecializedAdapterINS1T_15DefaultEpilogueISL_NSB_IJNSB_IJlllEEESD_SV_EEES1Y_NS1S_6thread17LinearCombinationISL_Li1EffLNS1Z_9ScaleType4KindE0ELNS_15FloatRoundStyleE2ESL_EENS_4gemm15EpilogueDefaultEEEEEvvEEEEvNT_6ParamsE,"a",@progbits
	.sectionflags	@""
	.align	4
.nv.constant0._ZN7cutlass13device_kernelINS_4conv6kernel13ConvUniversalINS1_16ConvProblemShapeILNS1_8OperatorE0ELi2EEENS1_10collective14CollectiveConvINS1_46MainloopSm90TmaGmmaWarpSpecializedImplicitGemmILS5_0ELi28ELi2EN4cute5tupleIJNSA_1CILi1EEESD_SD_EEENS1_36KernelImplicitTmaWarpSpecializedSm90ELi1EEENSB_IJNSC_ILi128EEESH_NSB_IJNSC_ILi32EEEEEEEEENS_12float_e4m3_tESL_NSA_8TiledMMAINSA_8MMA_AtomIJNSA_4SM904GMMA31MMA_64x128x32_F32E4M3E4M3_SS_TNILNSP_7ScaleInE1ELSR_1EEEEEENSA_6LayoutISE_NSB_IJNSC_ILi0EEESV_SV_EEEEENSB_IJNSA_10UnderscoreESY_SY_EEEEENS7_6detail26Sm90ImplicitGemmTileTraitsINSA_20SM90_TMA_LOAD_IM2COLENSA_14ComposedLayoutINSA_7SwizzleILi1ELi4ELi3EEENSA_18smem_ptr_flag_bitsILi8EEENSU_INSB_IJNSB_IJNSC_ILi8EEENSC_ILi16EEEEEENSB_IJSI_SD_EEENSB_IJSD_NSC_ILi28EEEEEEEEENSB_IJNSB_IJSI_NSC_ILi256EEEEEENSB_IJSD_SV_EEENSB_IJSV_NSC_ILi4096EEEEEEEEEEEEEvEENS12_INSA_13SM90_TMA_LOADES1N_vEEEENS_8epilogue10collective6detail29Sm90TmaWarpSpecializedAdapterINS1T_15DefaultEpilogueISL_NSB_IJNSB_IJlllEEESD_SV_EEES1Y_NS1S_6thread17LinearCombinationISL_Li1EffLNS1Z_9ScaleType4KindE0ELNS_15FloatRoundStyleE2ESL_EENS_4gemm15EpilogueDefaultEEEEEvvEEEEvNT_6ParamsE:
	.zero		1536


//--------------------- SYMBOLS --------------------------

	.type		.nv.reservedSmem.offset0,@object
	.size		.nv.reservedSmem.offset0,0x4
